	.headerflags	@"EF_CUDA_TEXMODE_UNIFIED EF_CUDA_64BIT_ADDRESS EF_CUDA_SM80 EF_CUDA_VIRTUAL_SM(EF_CUDA_SM80)"
	.elftype	@"ET_EXEC"


//--------------------- .nv.info                  --------------------------
	.section	.nv.info,"",@"SHT_CUDA_INFO"
	.align	4


	//----- nvinfo : EIATTR_REGCOUNT
	.align		4
        /*0000*/ 	.byte	0x04, 0x2f
        /*0002*/ 	.short	(.L_1 - .L_0)
	.align		4
.L_0:
        /*0004*/ 	.word	index@(candidate5)
        /*0008*/ 	.word	0x00000050


	//----- nvinfo : EIATTR_MAX_STACK_SIZE
	.align		4
.L_1:
        /*000c*/ 	.byte	0x04, 0x23
        /*000e*/ 	.short	(.L_3 - .L_2)
	.align		4
.L_2:
        /*0010*/ 	.word	index@(candidate5)
        /*0014*/ 	.word	0x00000000


	//----- nvinfo : EIATTR_MIN_STACK_SIZE
	.align		4
.L_3:
        /*0018*/ 	.byte	0x04, 0x12
        /*001a*/ 	.short	(.L_5 - .L_4)
	.align		4
.L_4:
        /*001c*/ 	.word	index@(candidate5)
        /*0020*/ 	.word	0x00000000


	//----- nvinfo : EIATTR_FRAME_SIZE
	.align		4
.L_5:
        /*0024*/ 	.byte	0x04, 0x11
        /*0026*/ 	.short	(.L_7 - .L_6)
	.align		4
.L_6:
        /*0028*/ 	.word	index@(candidate5)
        /*002c*/ 	.word	0x00000000
.L_7:


//--------------------- .nv.info.candidate5       --------------------------
	.section	.nv.info.candidate5,"",@"SHT_CUDA_INFO"
	.align	4


	//----- nvinfo : EIATTR_CUDA_API_VERSION
	.align		4
        /*0000*/ 	.byte	0x04, 0x37
        /*0002*/ 	.short	(.L_9 - .L_8)
.L_8:
        /*0004*/ 	.word	0x00000075


	//----- nvinfo : EIATTR_SW2861232_WAR
	.align		4
.L_9:
        /*0008*/ 	.byte	0x01, 0x35
	.zero		2


	//----- nvinfo : EIATTR_PARAM_CBANK
	.align		4
        /*000c*/ 	.byte	0x04, 0x0a
        /*000e*/ 	.short	(.L_11 - .L_10)
	.align		4
.L_10:
        /*0010*/ 	.word	index@(.nv.constant0.candidate5)
        /*0014*/ 	.short	0x0160
        /*0016*/ 	.short	0x0018


	//----- nvinfo : EIATTR_CBANK_PARAM_SIZE
	.align		4
.L_11:
        /*0018*/ 	.byte	0x03, 0x19
        /*001a*/ 	.short	0x0018


	//----- nvinfo : EIATTR_KPARAM_INFO
	.align		4
        /*001c*/ 	.byte	0x04, 0x17
        /*001e*/ 	.short	(.L_13 - .L_12)
.L_12:
        /*0020*/ 	.word	0x00000000
        /*0024*/ 	.short	0x0002
        /*0026*/ 	.short	0x0010
        /*0028*/ 	.byte	0x00, 0xf0, 0x21, 0x00


	//----- nvinfo : EIATTR_KPARAM_INFO
	.align		4
.L_13:
        /*002c*/ 	.byte	0x04, 0x17
        /*002e*/ 	.short	(.L_15 - .L_14)
.L_14:
        /*0030*/ 	.word	0x00000000
        /*0034*/ 	.short	0x0001
        /*0036*/ 	.short	0x0008
        /*0038*/ 	.byte	0x00, 0xf0, 0x21, 0x00


	//----- nvinfo : EIATTR_KPARAM_INFO
	.align		4
.L_15:
        /*003c*/ 	.byte	0x04, 0x17
        /*003e*/ 	.short	(.L_17 - .L_16)
.L_16:
        /*0040*/ 	.word	0x00000000
        /*0044*/ 	.short	0x0000
        /*0046*/ 	.short	0x0000
        /*0048*/ 	.byte	0x00, 0xf0, 0x21, 0x00


	//----- nvinfo : EIATTR_MAXREG_COUNT
	.align		4
.L_17:
        /*004c*/ 	.byte	0x03, 0x1b
        /*004e*/ 	.short	0x00ff


	//----- nvinfo : EIATTR_EXIT_INSTR_OFFSETS
	.align		4
        /*0050*/ 	.byte	0x04, 0x1c
        /*0052*/ 	.short	(.L_19 - .L_18)


	//   ....[0]....
.L_18:
        /*0054*/ 	.word	0x00005a60


	//----- nvinfo : EIATTR_MAX_THREADS
	.align		4
.L_19:
        /*0058*/ 	.byte	0x04, 0x05
        /*005a*/ 	.short	(.L_21 - .L_20)
.L_20:
        /*005c*/ 	.word	0x000000e0
        /*0060*/ 	.word	0x00000001
        /*0064*/ 	.word	0x00000001
.L_21:


//--------------------- .nv.rel.action            --------------------------
	.section	.nv.rel.action,"",@"SHT_CUDA_RELOCINFO"
	.align	8
	.sectionentsize	8
        /*0000*/ 	.byte	0x4b, 0x00, 0x00, 0x00, 0x00, 0x00, 0x00, 0x00, 0x00, 0x02, 0x02, 0x08, 0x10, 0x0a, 0x2f, 0x22
        /* <DEDUP_REMOVED lines=13> */


//--------------------- .nv.constant0.candidate5  --------------------------
	.section	.nv.constant0.candidate5,"a",@progbits
	.align	4
.nv.constant0.candidate5:
	.zero		376


//--------------------- .text.candidate5          --------------------------
	.section	.text.candidate5,"ax",@progbits
	.sectionflags	@"SHF_BARRIERS=1"
	.sectioninfo	@"SHI_REGISTERS=80"
	.align	128
        .global         candidate5
        .type           candidate5,@function
        .size           candidate5,(.L_x_3 - candidate5)
        .other          candidate5,@"STO_CUDA_ENTRY STV_DEFAULT"
candidate5:
.text.candidate5:
[----:B------:R-:W-:-:S02]  /*0000*/  MOV R1, c[0x0][0x28] ;  /* 0x00000a0000017a02 */ /* 0x000fc40000000f00 */
[----:B------:R-:W0:Y:S01]  /*0010*/  S2R R7, SR_TID.X ;  /* 0x0000000000077919 */ /* 0x000e220000002100 */
[----:B------:R-:W-:Y:S01]  /*0020*/  HFMA2.MMA R6, -RZ, RZ, 0, 0 ;  /* 0x00000000ff067435 */ /* 0x000fe200000001ff */
[----:B------:R-:W-:Y:S01]  /*0030*/  MOV R2, RZ ;  /* 0x000000ff00027202 */ /* 0x000fe20000000f00 */
[----:B------:R-:W-:Y:S01]  /*0040*/  ULDC.64 UR4, c[0x0][0x118] ;  /* 0x0000460000047ab9 */ /* 0x000fe20000000a00 */
[----:B------:R-:W1:Y:S07]  /*0050*/  S2R R56, SR_CTAID.X ;  /* 0x0000000000387919 */ /* 0x000e6e0000002500 */
[C---:B0-----:R-:W-:Y:S01]  /*0060*/  IMAD.HI R6, R7.reuse, -0x6db6db6d, R6 ;  /* 0x9249249307067827 */ /* 0x041fe200078e0206 */
[----:B------:R-:W-:-:S02]  /*0070*/  ISETP.GT.AND P0, PT, R7, 0x7f, PT ;  /* 0x0000007f0700780c */ /* 0x000fc40003f04270 */
[----:B-1----:R-:W-:Y:S02]  /*0080*/  SHF.R.S32.HI R5, RZ, 0x2, R56 ;  /* 0x00000002ff057819 */ /* 0x002fe40000011438 */
[----:B------:R-:W-:Y:S02]  /*0090*/  SHF.R.U32.HI R3, RZ, 0x1f, R6 ;  /* 0x0000001fff037819 */ /* 0x000fe40000011606 */
[----:B------:R-:W-:Y:S02]  /*00a0*/  LOP3.LUT R56, R56, 0x3, RZ, 0xc0, !PT ;  /* 0x0000000338387812 */ /* 0x000fe400078ec0ff */
[CC--:B------:R-:W-:Y:S02]  /*00b0*/  LEA.HI.SX32 R4, R6.reuse, R3.reuse, 0x1b ;  /* 0x0000000306047211 */ /* 0x0c0fe400078fdaff */
[----:B------:R-:W-:-:S03]  /*00c0*/  LEA.HI.SX32 R6, R6, R3, 0x1d ;  /* 0x0000000306067211 */ /* 0x000fc600078feaff */
[--C-:B------:R-:W-:Y:S02]  /*00d0*/  IMAD R3, R4, -0x38, R7.reuse ;  /* 0xffffffc804037824 */ /* 0x100fe400078e0207 */
[----:B------:R-:W-:Y:S02]  /*00e0*/  IMAD R0, R6, -0xe, R7 ;  /* 0xfffffff206007824 */ /* 0x000fe400078e0207 */
[----:B------:R-:W-:Y:S01]  /*00f0*/  IMAD.HI R10, R3, -0x6db6db6d, R2 ;  /* 0x92492493030a7827 */ /* 0x000fe200078e0202 */
[----:B------:R-:W-:-:S03]  /*0100*/  HFMA2.MMA R3, -RZ, RZ, 0, 2.384185791015625e-07 ;  /* 0x00000004ff037435 */ /* 0x000fc600000001ff */
[----:B------:R-:W-:Y:S01]  /*0110*/  IMAD R2, R5, 0xe0, R0 ;  /* 0x000000e005027824 */ /* 0x000fe200078e0200 */
[----:B------:R-:W-:-:S03]  /*0120*/  SHF.R.U32.HI R5, RZ, 0x1f, R10 ;  /* 0x0000001fff057819 */ /* 0x000fc6000001160a */
[----:B------:R-:W-:Y:S01]  /*0130*/  IMAD R11, R4, 0xc40, R2 ;  /* 0x00000c40040b7824 */ /* 0x000fe200078e0202 */
[----:B------:R-:W-:Y:S02]  /*0140*/  LEA.HI.SX32 R5, R10, R5, 0x1d ;  /* 0x000000050a057211 */ /* 0x000fe400078feaff */
[----:B------:R-:W-:-:S04]  /*0150*/  IMAD.WIDE R8, R7, R3, c[0x0][0x168] ;  /* 0x00005a0007087625 */ /* 0x000fc800078e0203 */
[----:B------:R-:W-:Y:S01]  /*0160*/  IMAD R4, R56, 0xe, R11 ;  /* 0x0000000e38047824 */ /* 0x000fe200078e020b */
[----:B------:R0:W2:Y:S03]  /*0170*/  LDG.E.CONSTANT R26, [R8.64] ;  /* 0x00000004081a7981 */ /* 0x0000a6000c1e9900 */
[----:B------:R-:W-:Y:S01]  /*0180*/  IMAD R4, R5, 0x38, R4 ;  /* 0x0000003805047824 */ /* 0x000fe200078e0204 */
[----:B------:R0:W3:Y:S03]  /*0190*/  LDG.E.CONSTANT R36, [R8.64+0x380] ;  /* 0x0003800408247981 */ /* 0x0000e6000c1e9900 */
[----:B------:R-:W-:Y:S01]  /*01a0*/  IMAD.WIDE R4, R4, R3, c[0x0][0x160] ;  /* 0x0000580004047625 */ /* 0x000fe200078e0203 */
[----:B------:R0:W4:Y:S04]  /*01b0*/  LDG.E.CONSTANT R38, [R8.64+0x700] ;  /* 0x0007000408267981 */ /* 0x000128000c1e9900 */
[----:B------:R0:W5:Y:S04]  /*01c0*/  LDG.E.CONSTANT R46, [R8.64+0xa80] ;  /* 0x000a8004082e7981 */ /* 0x000168000c1e9900 */
        /* <DEDUP_REMOVED lines=32> */
[----:B------:R0:W5:Y:S04]  /*03d0*/  @!P0 LDG.E.CONSTANT R47, [R8.64+0x7e00] ;  /* 0x007e0004082f8981 */ /* 0x000168000c1e9900 */
[----:B------:R-:W5:Y:S04]  /*03e0*/  LDG.E.CONSTANT R10, [R4.64] ;  /* 0x00000004040a7981 */ /* 0x000f68000c1e9900 */
[----:B------:R-:W5:Y:S04]  /*03f0*/  LDG.E.CONSTANT R12, [R4.64+0xc400] ;  /* 0x00c40004040c7981 */ /* 0x000f68000c1e9900 */
        /* <DEDUP_REMOVED lines=8> */
[----:B0-----:R-:W5:Y:S04]  /*0480*/  LDG.E.CONSTANT R8, [R4.64+0x7a800] ;  /* 0x07a8000404087981 */ /* 0x001f68000c1e9900 */
[----:B------:R-:W5:Y:S04]  /*0490*/  LDG.E.CONSTANT R32, [R4.64+0x86c00] ;  /* 0x086c000404207981 */ /* 0x000f68000c1e9900 */
[----:B------:R-:W5:Y:S04]  /*04a0*/  LDG.E.CONSTANT R34, [R4.64+0x93000] ;  /* 0x0930000404227981 */ /* 0x000f68000c1e9900 */
[----:B------:R-:W5:Y:S04]  /*04b0*/  LDG.E.CONSTANT R40, [R4.64+0x9f400] ;  /* 0x09f4000404287981 */ /* 0x000f68000c1e9900 */
[----:B------:R-:W5:Y:S04]  /*04c0*/  LDG.E.CONSTANT R42, [R4.64+0xab800] ;  /* 0x0ab80004042a7981 */ /* 0x000f68000c1e9900 */
[----:B------:R-:W5:Y:S01]  /*04d0*/  LDG.E.CONSTANT R44, [R4.64+0xb7c00] ;  /* 0x0b7c0004042c7981 */ /* 0x000f62000c1e9900 */
[----:B------:R-:W-:Y:S01]  /*04e0*/  HFMA2.MMA R55, -RZ, RZ, 0, 0 ;  /* 0x00000000ff377435 */ /* 0x000fe200000001ff */
[----:B------:R-:W-:Y:S01]  /*04f0*/  MOV R59, RZ ;  /* 0x000000ff003b7202 */ /* 0x000fe20000000f00 */
[----:B------:R-:W-:Y:S01]  /*0500*/  HFMA2.MMA R61, -RZ, RZ, 0, 0 ;  /* 0x00000000ff3d7435 */ /* 0x000fe200000001ff */
[----:B------:R-:W-:-:S02]  /*0510*/  MOV R57, RZ ;  /* 0x000000ff00397202 */ /* 0x000fc40000000f00 */
[----:B------:R-:W-:Y:S01]  /*0520*/  MOV R69, RZ ;  /* 0x000000ff00457202 */ /* 0x000fe20000000f00 */
[----:B--2---:R0:W-:Y:S04]  /*0530*/  STS [R7.X4+0x3800], R26 ;  /* 0x0038001a07007388 */ /* 0x0041e80000004800 */
[----:B---3--:R-:W-:Y:S04]  /*0540*/  STS [R7.X4+0x3b80], R36 ;  /* 0x003b802407007388 */ /* 0x008fe80000004800 */
[----:B----4-:R1:W-:Y:S01]  /*0550*/  STS [R7.X4+0x3f00], R38 ;  /* 0x003f002607007388 */ /* 0x0103e20000004800 */
[----:B0-----:R-:W-:-:S03]  /*0560*/  HFMA2.MMA R26, -RZ, RZ, 0, 0 ;  /* 0x00000000ff1a7435 */ /* 0x001fc600000001ff */
[----:B-----5:R-:W-:Y:S04]  /*0570*/  STS [R7.X4+0x4280], R46 ;  /* 0x0042802e07007388 */ /* 0x020fe80000004800 */
[----:B------:R-:W-:Y:S01]  /*0580*/  STS [R7.X4+0x4600], R48 ;  /* 0x0046003007007388 */ /* 0x000fe20000004800 */
[----:B-1----:R-:W-:-:S03]  /*0590*/  MOV R38, RZ ;  /* 0x000000ff00267202 */ /* 0x002fc60000000f00 */
[----:B------:R-:W-:Y:S04]  /*05a0*/  STS [R7.X4+0x4980], R50 ;  /* 0x0049803207007388 */ /* 0x000fe80000004800 */
[----:B------:R0:W-:Y:S04]  /*05b0*/  STS [R7.X4+0x4d00], R52 ;  /* 0x004d003407007388 */ /* 0x0001e80000004800 */
[----:B------:R-:W-:Y:S04]  /*05c0*/  STS [R7.X4+0x5080], R54 ;  /* 0x0050803607007388 */ /* 0x000fe80000004800 */
[----:B------:R-:W-:Y:S01]  /*05d0*/  STS [R7.X4+0x5400], R58 ;  /* 0x0054003a07007388 */ /* 0x000fe20000004800 */
[----:B0-----:R-:W-:-:S03]  /*05e0*/  CS2R R52, SRZ ;  /* 0x0000000000347805 */ /* 0x001fc6000001ff00 */
[----:B------:R-:W-:Y:S04]  /*05f0*/  STS [R7.X4+0x5780], R60 ;  /* 0x0057803c07007388 */ /* 0x000fe80000004800 */
[----:B------:R0:W-:Y:S04]  /*0600*/  STS [R7.X4+0x5b00], R62 ;  /* 0x005b003e07007388 */ /* 0x0001e80000004800 */
[----:B------:R1:W-:Y:S04]  /*0610*/  STS [R7.X4+0x5e80], R64 ;  /* 0x005e804007007388 */ /* 0x0003e80000004800 */
[----:B------:R2:W-:Y:S01]  /*0620*/  STS [R7.X4+0x6200], R66 ;  /* 0x0062004207007388 */ /* 0x0005e20000004800 */
[----:B0-----:R-:W-:-:S03]  /*0630*/  CS2R R62, SRZ ;  /* 0x00000000003e7805 */ /* 0x001fc6000001ff00 */
[----:B------:R-:W-:Y:S01]  /*0640*/  STS [R7.X4+0x6580], R68 ;  /* 0x0065804407007388 */ /* 0x000fe20000004800 */
[----:B-1----:R-:W-:-:S03]  /*0650*/  CS2R R64, SRZ ;  /* 0x0000000000407805 */ /* 0x002fc6000001ff00 */
[----:B------:R-:W-:Y:S01]  /*0660*/  STS [R7.X4+0x6900], R70 ;  /* 0x0069004607007388 */ /* 0x000fe20000004800 */
[----:B--2---:R-:W-:-:S03]  /*0670*/  CS2R R66, SRZ ;  /* 0x0000000000427805 */ /* 0x004fc6000001ff00 */
[----:B------:R-:W-:Y:S04]  /*0680*/  STS [R7.X4+0x6c80], R72 ;  /* 0x006c804807007388 */ /* 0x000fe80000004800 */
        /* <DEDUP_REMOVED lines=11> */
[----:B------:R0:W-:Y:S04]  /*0740*/  STS [R7.X4+0x9680], R29 ;  /* 0x0096801d07007388 */ /* 0x0001e80000004800 */
[----:B------:R1:W-:Y:S04]  /*0750*/  STS [R7.X4+0x9a00], R31 ;  /* 0x009a001f07007388 */ /* 0x0003e80000004800 */
[----:B------:R2:W-:Y:S01]  /*0760*/  STS [R7.X4+0x9d80], R33 ;  /* 0x009d802107007388 */ /* 0x0005e20000004800 */
[----:B0-----:R-:W-:-:S03]  /*0770*/  HFMA2.MMA R29, -RZ, RZ, 0, 0 ;  /* 0x00000000ff1d7435 */ /* 0x001fc600000001ff */
[----:B------:R0:W-:Y:S01]  /*0780*/  STS [R7.X4+0xa100], R35 ;  /* 0x00a1002307007388 */ /* 0x0001e20000004800 */
[----:B-1----:R-:W-:-:S03]  /*0790*/  MOV R31, RZ ;  /* 0x000000ff001f7202 */ /* 0x002fc60000000f00 */
[----:B------:R1:W-:Y:S01]  /*07a0*/  STS [R7.X4+0xa480], R37 ;  /* 0x00a4802507007388 */ /* 0x0003e20000004800 */
[----:B--2---:R-:W-:-:S03]  /*07b0*/  MOV R33, RZ ;  /* 0x000000ff00217202 */ /* 0x004fc60000000f00 */
[----:B------:R-:W-:Y:S01]  /*07c0*/  STS [R7.X4+0xa800], R39 ;  /* 0x00a8002707007388 */ /* 0x000fe20000004800 */
[----:B0-----:R-:W-:-:S03]  /*07d0*/  HFMA2.MMA R35, -RZ, RZ, 0, 0 ;  /* 0x00000000ff237435 */ /* 0x001fc600000001ff */
[----:B------:R-:W-:Y:S01]  /*07e0*/  STS [R7.X4+0xab80], R41 ;  /* 0x00ab802907007388 */ /* 0x000fe20000004800 */
[----:B-1----:R-:W-:-:S03]  /*07f0*/  CS2R R36, SRZ ;  /* 0x0000000000247805 */ /* 0x002fc6000001ff00 */
[----:B------:R-:W-:Y:S04]  /*0800*/  STS [R7.X4+0xaf00], R43 ;  /* 0x00af002b07007388 */ /* 0x000fe80000004800 */
[----:B------:R-:W-:Y:S04]  /*0810*/  STS [R7.X4+0xb280], R45 ;  /* 0x00b2802d07007388 */ /* 0x000fe80000004800 */
[----:B------:R-:W-:Y:S04]  /*0820*/  @!P0 STS [R7.X4+0xb600], R47 ;  /* 0x00b6002f07008388 */ /* 0x000fe80000004800 */
[----:B------:R0:W-:Y:S04]  /*0830*/  STS [R7.X4], R10 ;  /* 0x0000000a07007388 */ /* 0x0001e80000004800 */
[----:B------:R1:W-:Y:S04]  /*0840*/  STS [R7.X4+0x380], R12 ;  /* 0x0003800c07007388 */ /* 0x0003e80000004800 */
[----:B------:R2:W-:Y:S01]  /*0850*/  STS [R7.X4+0x700], R14 ;  /* 0x0007000e07007388 */ /* 0x0005e20000004800 */
[----:B0-----:R-:W-:-:S03]  /*0860*/  MOV R10, RZ ;  /* 0x000000ff000a7202 */ /* 0x001fc60000000f00 */
[----:B------:R0:W-:Y:S01]  /*0870*/  STS [R7.X4+0xa80], R16 ;  /* 0x000a801007007388 */ /* 0x0001e20000004800 */
[----:B-1----:R-:W-:-:S03]  /*0880*/  CS2R R12, SRZ ;  /* 0x00000000000c7805 */ /* 0x002fc6000001ff00 */
[----:B------:R1:W-:Y:S01]  /*0890*/  STS [R7.X4+0xe00], R18 ;  /* 0x000e001207007388 */ /* 0x0003e20000004800 */
[----:B--2---:R-:W-:-:S03]  /*08a0*/  HFMA2.MMA R14, -RZ, RZ, 0, 0 ;  /* 0x00000000ff0e7435 */ /* 0x004fc600000001ff */
[----:B------:R-:W-:Y:S01]  /*08b0*/  STS [R7.X4+0x1180], R20 ;  /* 0x0011801407007388 */ /* 0x000fe20000004800 */
[----:B0-----:R-:W-:-:S03]  /*08c0*/  CS2R R16, SRZ ;  /* 0x0000000000107805 */ /* 0x001fc6000001ff00 */
[----:B------:R-:W-:Y:S01]  /*08d0*/  STS [R7.X4+0x1500], R22 ;  /* 0x0015001607007388 */ /* 0x000fe20000004800 */
[----:B-1----:R-:W-:-:S03]  /*08e0*/  HFMA2.MMA R18, -RZ, RZ, 0, 0 ;  /* 0x00000000ff127435 */ /* 0x002fc600000001ff */
[----:B------:R0:W-:Y:S04]  /*08f0*/  STS [R7.X4+0x1880], R24 ;  /* 0x0018801807007388 */ /* 0x0001e80000004800 */
[----:B------:R-:W-:Y:S04]  /*0900*/  STS [R7.X4+0x1c00], R28 ;  /* 0x001c001c07007388 */ /* 0x000fe80000004800 */
[----:B------:R-:W-:Y:S01]  /*0910*/  STS [R7.X4+0x1f80], R30 ;  /* 0x001f801e07007388 */ /* 0x000fe20000004800 */
[----:B0-----:R-:W-:-:S03]  /*0920*/  CS2R R24, SRZ ;  /* 0x0000000000187805 */ /* 0x001fc6000001ff00 */
[----:B------:R0:W-:Y:S04]  /*0930*/  STS [R7.X4+0x2300], R8 ;  /* 0x0023000807007388 */ /* 0x0001e80000004800 */
[----:B------:R-:W-:Y:S04]  /*0940*/  STS [R7.X4+0x2680], R32 ;  /* 0x0026802007007388 */ /* 0x000fe80000004800 */
[----:B------:R-:W-:Y:S01]  /*0950*/  STS [R7.X4+0x2a00], R34 ;  /* 0x002a002207007388 */ /* 0x000fe20000004800 */
[----:B0-----:R-:W-:-:S03]  /*0960*/  CS2R R8, SRZ ;  /* 0x0000000000087805 */ /* 0x001fc6000001ff00 */
[----:B------:R-:W-:Y:S04]  /*0970*/  STS [R7.X4+0x2d80], R40 ;  /* 0x002d802807007388 */ /* 0x000fe80000004800 */
[----:B------:R-:W-:Y:S04]  /*0980*/  STS [R7.X4+0x3100], R42 ;  /* 0x0031002a07007388 */ /* 0x000fe80000004800 */
[----:B------:R0:W-:Y:S02]  /*0990*/  STS [R7.X4+0x3480], R44 ;  /* 0x0034802c07007388 */ /* 0x0001e40000004800 */
[----:B0-----:R-:W-:-:S02]  /*09a0*/  HFMA2.MMA R7, -RZ, RZ, 0, 0 ;  /* 0x00000000ff077435 */ /* 0x001fc400000001ff */
[----:B------:R-:W-:Y:S08]  /*09b0*/  BAR.SYNC 0x0 ;  /* 0x0000000000007b1d */ /* 0x000ff00000000000 */
.L_x_1:
[----:B------:R-:W-:Y:S01]  /*09c0*/  LEA R4, R6, R7, 0x4 ;  /* 0x0000000706047211 */ /* 0x000fe200078e20ff */
[C---:B------:R-:W-:Y:S01]  /*09d0*/  IMAD R5, R7.reuse, 0x700, R0 ;  /* 0x0000070007057824 */ /* 0x040fe200078e0200 */
[----:B------:R-:W-:Y:S02]  /*09e0*/  IADD3 R7, R7, 0x1, RZ ;  /* 0x0000000107077810 */ /* 0x000fe40007ffe0ff */
[----:B------:R-:W-:Y:S02]  /*09f0*/  SHF.L.U32 R4, R4, 0x5, RZ ;  /* 0x0000000504047819 */ /* 0x000fe400000006ff */
[----:B------:R-:W-:Y:S01]  /*0a00*/  LDS R71, [R5.X4] ;  /* 0x0000000005477984 */ /* 0x000fe20000004800 */
[----:B------:R-:W-:-:S03]  /*0a10*/  ISETP.GE.U32.AND P0, PT, R7, 0x2, PT ;  /* 0x000000020700780c */ /* 0x000fc60003f06070 */
[----:B------:R-:W0:Y:S04]  /*0a20*/  LDS.128 R40, [R4.X4+0x3800] ;  /* 0x0038000004287984 */ /* 0x000e280000004c00 */
[----:B------:R-:W1:Y:S04]  /*0a30*/  LDS R34, [R5.X4+0xe0] ;  /* 0x0000e00005227984 */ /* 0x000e680000004800 */
[----:B------:R-:W2:Y:S04]  /*0a40*/  LDS R60, [R5.X4+0x38] ;  /* 0x00003800053c7984 */ /* 0x000ea80000004800 */
[----:B------:R-:W3:Y:S04]  /*0a50*/  LDS R58, [R5.X4+0x70] ;  /* 0x00007000053a7984 */ /* 0x000ee80000004800 */
[----:B------:R-:W4:Y:S04]  /*0a60*/  LDS R54, [R5.X4+0xa8] ;  /* 0x0000a80005367984 */ /* 0x000f280000004800 */
[----:B------:R-:W5:Y:S04]  /*0a70*/  LDS.128 R44, [R4.X4+0x3900] ;  /* 0x00390000042c7984 */ /* 0x000f680000004c00 */
[----:B------:R-:W5:Y:S04]  /*0a80*/  LDS R77, [R5.X4+0x1c0] ;  /* 0x0001c000054d7984 */ /* 0x000f680000004800 */
[----:B------:R-:W5:Y:S04]  /*0a90*/  LDS.128 R48, [R4.X4+0x3a00] ;  /* 0x003a000004307984 */ /* 0x000f680000004c00 */
[----:B------:R-:W5:Y:S04]  /*0aa0*/  LDS R32, [R5.X4+0x118] ;  /* 0x0001180005207984 */ /* 0x000f680000004800 */
[----:B------:R-:W5:Y:S01]  /*0ab0*/  LDS R30, [R5.X4+0x150] ;  /* 0x00015000051e7984 */ /* 0x000f620000004800 */
[----:B0-----:R-:W-:-:S03]  /*0ac0*/  FFMA R25, R40, R71, R25 ;  /* 0x0000004728197223 */ /* 0x001fc60000000019 */
[----:B------:R-:W0:Y:S01]  /*0ad0*/  LDS R75, [R5.X4+0x1f8] ;  /* 0x0001f800054b7984 */ /* 0x000e220000004800 */
[----:B-1----:R-:W-:-:S03]  /*0ae0*/  FFMA R25, R34, R41, R25 ;  /* 0x0000002922197223 */ /* 0x002fc60000000019 */
[----:B------:R-:W1:Y:S01]  /*0af0*/  LDS R28, [R5.X4+0x188] ;  /* 0x00018800051c7984 */ /* 0x000e620000004800 */
[----:B--2---:R-:W-:-:S03]  /*0b00*/  FFMA R11, R40, R60, R26 ;  /* 0x0000003c280b7223 */ /* 0x004fc6000000001a */
[----:B------:R-:W2:Y:S01]  /*0b10*/  LDS R39, [R5.X4+0x230] ;  /* 0x0002300005277984 */ /* 0x000ea20000004800 */
[----:B---3--:R-:W-:-:S03]  /*0b20*/  FFMA R38, R40, R58, R38 ;  /* 0x0000003a28267223 */ /* 0x008fc60000000026 */
[----:B------:R-:W3:Y:S01]  /*0b30*/  LDS.128 R20, [R4.X4+0x3b00] ;  /* 0x003b000004147984 */ /* 0x000ee20000004c00 */
[----:B----4-:R-:W-:-:S03]  /*0b40*/  FFMA R40, R40, R54, R64 ;  /* 0x0000003628287223 */ /* 0x010fc60000000040 */
[----:B------:R-:W4:Y:S01]  /*0b50*/  LDS R73, [R5.X4+0x268] ;  /* 0x0002680005497984 */ /* 0x000f220000004800 */
[----:B-----5:R-:W-:-:S03]  /*0b60*/  FFMA R15, R44, R71, R24 ;  /* 0x000000472c0f7223 */ /* 0x020fc60000000018 */
[----:B------:R-:W-:Y:S01]  /*0b70*/  LDS R76, [R5.X4+0x310] ;  /* 0x00031000054c7984 */ /* 0x000fe20000004800 */
[----:B------:R-:W-:Y:S02]  /*0b80*/  FFMA R19, R44, R60, R36 ;  /* 0x0000003c2c137223 */ /* 0x000fe40000000024 */
[----:B------:R-:W-:Y:S02]  /*0b90*/  FFMA R64, R77, R42, R25 ;  /* 0x0000002a4d407223 */ /* 0x000fe40000000019 */
[----:B------:R-:W5:Y:S01]  /*0ba0*/  LDS.128 R24, [R4.X4+0x3c00] ;  /* 0x003c000004187984 */ /* 0x000f620000004c00 */
[----:B------:R-:W-:Y:S02]  /*0bb0*/  FFMA R15, R34, R45, R15 ;  /* 0x0000002d220f7223 */ /* 0x000fe4000000000f */
[C---:B------:R-:W-:Y:S02]  /*0bc0*/  FFMA R62, R44.reuse, R58, R62 ;  /* 0x0000003a2c3e7223 */ /* 0x040fe4000000003e */
[----:B------:R-:W-:-:S02]  /*0bd0*/  FFMA R44, R44, R54, R66 ;  /* 0x000000362c2c7223 */ /* 0x000fc40000000042 */
[----:B------:R-:W-:Y:S02]  /*0be0*/  FFMA R66, R77, R46, R15 ;  /* 0x0000002e4d427223 */ /* 0x000fe4000000000f */
[----:B------:R-:W-:Y:S02]  /*0bf0*/  FFMA R15, R48, R58, R17 ;  /* 0x0000003a300f7223 */ /* 0x000fe40000000011 */
[----:B------:R-:W-:Y:S02]  /*0c00*/  FFMA R11, R32, R41, R11 ;  /* 0x00000029200b7223 */ /* 0x000fe4000000000b */
[C---:B------:R-:W-:Y:S02]  /*0c10*/  FFMA R15, R30.reuse, R49, R15 ;  /* 0x000000311e0f7223 */ /* 0x040fe4000000000f */
[----:B0-----:R-:W-:Y:S02]  /*0c20*/  FFMA R36, R75, R42, R11 ;  /* 0x0000002a4b247223 */ /* 0x001fe4000000000b */
[----:B------:R-:W-:-:S02]  /*0c30*/  FFMA R38, R30, R41, R38 ;  /* 0x000000291e267223 */ /* 0x000fc40000000026 */
[C---:B------:R-:W-:Y:S02]  /*0c40*/  FFMA R18, R48.reuse, R71, R18 ;  /* 0x0000004730127223 */ /* 0x040fe40000000012 */
[----:B------:R-:W-:Y:S02]  /*0c50*/  FFMA R11, R48, R60, R16 ;  /* 0x0000003c300b7223 */ /* 0x000fe40000000010 */
[----:B-1----:R-:W-:Y:S02]  /*0c60*/  FFMA R40, R28, R41, R40 ;  /* 0x000000291c287223 */ /* 0x002fe40000000028 */
[----:B------:R-:W-:Y:S02]  /*0c70*/  FFMA R19, R32, R45, R19 ;  /* 0x0000002d20137223 */ /* 0x000fe40000000013 */
[----:B------:R-:W-:Y:S02]  /*0c80*/  FFMA R48, R48, R54, R52 ;  /* 0x0000003630307223 */ /* 0x000fe40000000034 */
[----:B--2---:R-:W-:-:S02]  /*0c90*/  FFMA R52, R39, R50, R15 ;  /* 0x0000003227347223 */ /* 0x004fc4000000000f */
[C---:B---3--:R-:W-:Y:S02]  /*0ca0*/  FFMA R10, R20.reuse, R71, R10 ;  /* 0x00000047140a7223 */ /* 0x048fe4000000000a */
[C---:B------:R-:W-:Y:S02]  /*0cb0*/  FFMA R8, R20.reuse, R60, R8 ;  /* 0x0000003c14087223 */ /* 0x040fe40000000008 */
[C---:B------:R-:W-:Y:S02]  /*0cc0*/  FFMA R15, R20.reuse, R58, R9 ;  /* 0x0000003a140f7223 */ /* 0x040fe40000000009 */
[----:B------:R-:W-:Y:S02]  /*0cd0*/  FFMA R14, R20, R54, R14 ;  /* 0x00000036140e7223 */ /* 0x000fe4000000000e */
[-C--:B------:R-:W-:Y:S02]  /*0ce0*/  FFMA R38, R39, R42.reuse, R38 ;  /* 0x0000002a27267223 */ /* 0x080fe40000000026 */
[----:B----4-:R-:W-:-:S02]  /*0cf0*/  FFMA R42, R73, R42, R40 ;  /* 0x0000002a492a7223 */ /* 0x010fc40000000028 */
[----:B------:R-:W-:Y:S02]  /*0d00*/  FFMA R62, R30, R45, R62 ;  /* 0x0000002d1e3e7223 */ /* 0x000fe4000000003e */
[----:B------:R-:W-:Y:S02]  /*0d10*/  FFMA R40, R75, R46, R19 ;  /* 0x0000002e4b287223 */ /* 0x000fe40000000013 */
[-C--:B------:R-:W-:Y:S02]  /*0d20*/  FFMA R68, R34, R49.reuse, R18 ;  /* 0x0000003122447223 */ /* 0x080fe40000000012 */
[----:B------:R-:W-:Y:S01]  /*0d30*/  FFMA R11, R32, R49, R11 ;  /* 0x00000031200b7223 */ /* 0x000fe2000000000b */
[----:B------:R-:W0:Y:S01]  /*0d40*/  LDS.128 R16, [R4.X4+0x3d00] ;  /* 0x003d000004107984 */ /* 0x000e220000004c00 */
[-C--:B------:R-:W-:Y:S02]  /*0d50*/  FFMA R72, R34, R21.reuse, R10 ;  /* 0x0000001522487223 */ /* 0x080fe4000000000a */
[----:B------:R-:W-:-:S02]  /*0d60*/  FFMA R20, R32, R21, R8 ;  /* 0x0000001520147223 */ /* 0x000fc40000000008 */
[-C--:B------:R-:W-:Y:S02]  /*0d70*/  FFMA R15, R30, R21.reuse, R15 ;  /* 0x000000151e0f7223 */ /* 0x080fe4000000000f */
[----:B------:R-:W-:Y:S02]  /*0d80*/  FFMA R14, R28, R21, R14 ;  /* 0x000000151c0e7223 */ /* 0x000fe4000000000e */
[----:B-----5:R-:W-:Y:S02]  /*0d90*/  FFMA R13, R24, R71, R13 ;  /* 0x00000047180d7223 */ /* 0x020fe4000000000d */
[C---:B------:R-:W-:Y:S02]  /*0da0*/  FFMA R45, R28.reuse, R45, R44 ;  /* 0x0000002d1c2d7223 */ /* 0x040fe4000000002c */
[----:B------:R-:W-:Y:S02]  /*0db0*/  FFMA R44, R39, R46, R62 ;  /* 0x0000002e272c7223 */ /* 0x000fe4000000003e */
[----:B------:R-:W-:-:S02]  /*0dc0*/  FFMA R49, R28, R49, R48 ;  /* 0x000000311c317223 */ /* 0x000fc40000000030 */
[----:B------:R-:W-:Y:S02]  /*0dd0*/  FFMA R48, R75, R50, R11 ;  /* 0x000000324b307223 */ /* 0x000fe4000000000b */
[-C--:B------:R-:W-:Y:S01]  /*0de0*/  FFMA R72, R77, R22.reuse, R72 ;  /* 0x000000164d487223 */ /* 0x080fe20000000048 */
[----:B------:R-:W1:Y:S01]  /*0df0*/  LDS.128 R8, [R4.X4+0x3e00] ;  /* 0x003e000004087984 */ /* 0x000e620000004c00 */
[-C--:B------:R-:W-:Y:S02]  /*0e00*/  FFMA R20, R75, R22.reuse, R20 ;  /* 0x000000164b147223 */ /* 0x080fe40000000014 */
[----:B------:R-:W-:Y:S02]  /*0e10*/  FFMA R62, R39, R22, R15 ;  /* 0x00000016273e7223 */ /* 0x000fe4000000000f */
[C---:B------:R-:W-:Y:S02]  /*0e20*/  FFMA R67, R24.reuse, R60, R67 ;  /* 0x0000003c18437223 */ /* 0x040fe40000000043 */
[----:B------:R-:W-:-:S02]  /*0e30*/  FFMA R65, R24, R58, R65 ;  /* 0x0000003a18417223 */ /* 0x000fc40000000041 */
[----:B------:R-:W-:Y:S02]  /*0e40*/  FFMA R22, R73, R22, R14 ;  /* 0x0000001649167223 */ /* 0x000fe4000000000e */
[----:B------:R-:W-:Y:S02]  /*0e50*/  FFMA R24, R24, R54, R12 ;  /* 0x0000003618187223 */ /* 0x000fe4000000000c */
[-C--:B------:R-:W-:Y:S02]  /*0e60*/  FFMA R41, R34, R25.reuse, R13 ;  /* 0x0000001922297223 */ /* 0x080fe4000000000d */
[----:B------:R-:W2:Y:S01]  /*0e70*/  LDS.128 R12, [R4.X4+0x3f00] ;  /* 0x003f0000040c7984 */ /* 0x000ea20000004c00 */
[-C--:B------:R-:W-:Y:S02]  /*0e80*/  FFMA R67, R32, R25.reuse, R67 ;  /* 0x0000001920437223 */ /* 0x080fe40000000043 */
[-C--:B------:R-:W-:Y:S02]  /*0e90*/  FFMA R65, R30, R25.reuse, R65 ;  /* 0x000000191e417223 */ /* 0x080fe40000000041 */
[----:B------:R-:W-:-:S02]  /*0ea0*/  FFMA R25, R28, R25, R24 ;  /* 0x000000191c197223 */ /* 0x000fc40000000018 */
[-C--:B------:R-:W-:Y:S02]  /*0eb0*/  FFMA R41, R77, R26.reuse, R41 ;  /* 0x0000001a4d297223 */ /* 0x080fe40000000029 */
[-C--:B------:R-:W-:Y:S02]  /*0ec0*/  FFMA R24, R75, R26.reuse, R67 ;  /* 0x0000001a4b187223 */ /* 0x080fe40000000043 */
[----:B------:R-:W-:Y:S02]  /*0ed0*/  FFMA R70, R39, R26, R65 ;  /* 0x0000001a27467223 */ /* 0x000fe40000000041 */
[C---:B0-----:R-:W-:Y:S02]  /*0ee0*/  FFMA R59, R16.reuse, R71, R59 ;  /* 0x00000047103b7223 */ /* 0x041fe4000000003b */
[C---:B------:R-:W-:Y:S02]  /*0ef0*/  FFMA R63, R16.reuse, R60, R63 ;  /* 0x0000003c103f7223 */ /* 0x040fe4000000003f */
[----:B------:R-:W-:-:S02]  /*0f00*/  FFMA R21, R16, R58, R29 ;  /* 0x0000003a10157223 */ /* 0x000fc4000000001d */
[----:B------:R-:W-:Y:S02]  /*0f10*/  FFMA R26, R73, R26, R25 ;  /* 0x0000001a491a7223 */ /* 0x000fe40000000019 */
[----:B------:R-:W-:Y:S01]  /*0f20*/  FFMA R16, R16, R54, R31 ;  /* 0x0000003610107223 */ /* 0x000fe2000000001f */
[----:B------:R-:W0:Y:S01]  /*0f30*/  LDS R25, [R5.X4+0x2a0] ;  /* 0x0002a00005197984 */ /* 0x000e220000004800 */
[-C--:B------:R-:W-:Y:S02]  /*0f40*/  FFMA R29, R34, R17.reuse, R59 ;  /* 0x00000011221d7223 */ /* 0x080fe4000000003b */
[-C--:B------:R-:W-:Y:S01]  /*0f50*/  FFMA R63, R32, R17.reuse, R63 ;  /* 0x00000011203f7223 */ /* 0x080fe2000000003f */
[----:B------:R-:W-:Y:S01]  /*0f60*/  LDS R59, [R5.X4+0x428] ;  /* 0x00042800053b7984 */ /* 0x000fe20000004800 */
[-C--:B------:R-:W-:Y:S02]  /*0f70*/  FFMA R21, R30, R17.reuse, R21 ;  /* 0x000000111e157223 */ /* 0x080fe40000000015 */
[----:B------:R-:W-:-:S02]  /*0f80*/  FFMA R17, R28, R17, R16 ;  /* 0x000000111c117223 */ /* 0x000fc40000000010 */
[C---:B-1----:R-:W-:Y:S02]  /*0f90*/  FFMA R57, R8.reuse, R58, R57 ;  /* 0x0000003a08397223 */ /* 0x042fe40000000039 */
[CC--:B------:R-:W-:Y:S02]  /*0fa0*/  FFMA R55, R8.reuse, R71.reuse, R55 ;  /* 0x0000004708377223 */ /* 0x0c0fe40000000037 */
[C---:B------:R-:W-:Y:S02]  /*0fb0*/  FFMA R37, R8.reuse, R60, R37 ;  /* 0x0000003c08257223 */ /* 0x040fe40000000025 */
[----:B------:R-:W-:Y:S02]  /*0fc0*/  FFMA R8, R8, R54, R35 ;  /* 0x0000003608087223 */ /* 0x000fe40000000023 */
[----:B------:R-:W-:Y:S02]  /*0fd0*/  FFMA R29, R77, R18, R29 ;  /* 0x000000124d1d7223 */ /* 0x000fe4000000001d */
[----:B--2---:R-:W-:-:S02]  /*0fe0*/  FFMA R33, R12, R71, R33 ;  /* 0x000000470c217223 */ /* 0x004fc40000000021 */
[C---:B------:R-:W-:Y:S02]  /*0ff0*/  FFMA R53, R12.reuse, R60, R53 ;  /* 0x0000003c0c357223 */ /* 0x040fe40000000035 */
[C---:B------:R-:W-:Y:S01]  /*1000*/  FFMA R58, R12.reuse, R58, R61 ;  /* 0x0000003a0c3a7223 */ /* 0x040fe2000000003d */
[----:B------:R-:W-:Y:S01]  /*1010*/  LDS R60, [R5.X4+0x4d0] ;  /* 0x0004d000053c7984 */ /* 0x000fe20000004800 */
[----:B------:R-:W-:Y:S02]  /*1020*/  FFMA R12, R12, R54, R69 ;  /* 0x000000360c0c7223 */ /* 0x000fe40000000045 */
[-C--:B------:R-:W-:Y:S01]  /*1030*/  FFMA R74, R75, R18.reuse, R63 ;  /* 0x000000124b4a7223 */ /* 0x080fe2000000003f */
[----:B------:R-:W-:Y:S01]  /*1040*/  LDS R54, [R5.X4+0x460] ;  /* 0x0004600005367984 */ /* 0x000fe20000004800 */
[-C--:B------:R-:W-:Y:S02]  /*1050*/  FFMA R16, R39, R18.reuse, R21 ;  /* 0x0000001227107223 */ /* 0x080fe40000000015 */
[----:B------:R-:W-:-:S02]  /*1060*/  FFMA R18, R73, R18, R17 ;  /* 0x0000001249127223 */ /* 0x000fc40000000011 */
[----:B------:R-:W1:Y:S01]  /*1070*/  LDS R17, [R5.X4+0x2d8] ;  /* 0x0002d80005117984 */ /* 0x000e620000004800 */
[C---:B------:R-:W-:Y:S02]  /*1080*/  FFMA R21, R28.reuse, R9, R8 ;  /* 0x000000091c157223 */ /* 0x040fe40000000008 */
[-C--:B------:R-:W-:Y:S02]  /*1090*/  FFMA R28, R28, R13.reuse, R12 ;  /* 0x0000000d1c1c7223 */ /* 0x080fe4000000000c */
[----:B------:R-:W2:Y:S01]  /*10a0*/  LDS R12, [R5.X4+0x348] ;  /* 0x00034800050c7984 */ /* 0x000ea20000004800 */
[----:B------:R-:W-:Y:S02]  /*10b0*/  FFMA R33, R34, R13, R33 ;  /* 0x0000000d22217223 */ /* 0x000fe40000000021 */
[-C--:B------:R-:W-:Y:S02]  /*10c0*/  FFMA R37, R32, R9.reuse, R37 ;  /* 0x0000000920257223 */ /* 0x080fe40000000025 */
[----:B------:R-:W-:-:S02]  /*10d0*/  FFMA R57, R30, R9, R57 ;  /* 0x000000091e397223 */ /* 0x000fc40000000039 */
[-C--:B------:R-:W-:Y:S02]  /*10e0*/  FFMA R58, R30, R13.reuse, R58 ;  /* 0x0000000d1e3a7223 */ /* 0x080fe4000000003a */
[----:B------:R-:W-:Y:S02]  /*10f0*/  FFMA R53, R32, R13, R53 ;  /* 0x0000000d20357223 */ /* 0x000fe40000000035 */
[----:B------:R-:W-:Y:S02]  /*1100*/  FFMA R30, R77, R14, R33 ;  /* 0x0000000e4d1e7223 */ /* 0x000fe40000000021 */
[----:B------:R-:W-:Y:S02]  /*1110*/  FFMA R55, R34, R9, R55 ;  /* 0x0000000922377223 */ /* 0x000fe40000000037 */
[----:B------:R-:W-:Y:S01]  /*1120*/  FFMA R9, R75, R10, R37 ;  /* 0x0000000a4b097223 */ /* 0x000fe20000000025 */
[----:B------:R-:W-:Y:S01]  /*1130*/  LDS.128 R32, [R4.X4+0x3910] ;  /* 0x0039100004207984 */ /* 0x000fe20000004c00 */
[----:B------:R-:W-:-:S02]  /*1140*/  FFMA R68, R77, R50, R68 ;  /* 0x000000324d447223 */ /* 0x000fc40000000044 */
[----:B------:R-:W-:Y:S02]  /*1150*/  FFMA R8, R39, R10, R57 ;  /* 0x0000000a27087223 */ /* 0x000fe40000000039 */
[-C--:B------:R-:W-:Y:S02]  /*1160*/  FFMA R75, R75, R14.reuse, R53 ;  /* 0x0000000e4b4b7223 */ /* 0x080fe40000000035 */
[----:B------:R-:W-:Y:S02]  /*1170*/  FFMA R13, R39, R14, R58 ;  /* 0x0000000e270d7223 */ /* 0x000fe4000000003a */
[----:B------:R-:W-:Y:S01]  /*1180*/  FFMA R50, R73, R50, R49 ;  /* 0x0000003249327223 */ /* 0x000fe20000000031 */
[----:B------:R-:W-:Y:S01]  /*1190*/  LDS R58, [R5.X4+0x498] ;  /* 0x00049800053a7984 */ /* 0x000fe20000004800 */
[----:B------:R-:W-:Y:S02]  /*11a0*/  FFMA R55, R77, R10, R55 ;  /* 0x0000000a4d377223 */ /* 0x000fe40000000037 */
[----:B------:R-:W-:Y:S01]  /*11b0*/  FFMA R14, R73, R14, R28 ;  /* 0x0000000e490e7223 */ /* 0x000fe2000000001c */
[----:B------:R-:W-:Y:S01]  /*11c0*/  LDS R49, [R5.X4+0x3f0] ;  /* 0x0003f00005317984 */ /* 0x000fe20000004800 */
[----:B0-----:R-:W-:-:S02]  /*11d0*/  FFMA R57, R25, R19, R29 ;  /* 0x0000001319397223 */ /* 0x001fc4000000001d */
[----:B------:R-:W-:Y:S02]  /*11e0*/  FFMA R53, R25, R15, R30 ;  /* 0x0000000f19357223 */ /* 0x000fe4000000001e */
[----:B------:R-:W0:Y:S01]  /*11f0*/  LDS.128 R28, [R4.X4+0x3810] ;  /* 0x00381000041c7984 */ /* 0x000e220000004c00 */
[C---:B------:R-:W-:Y:S02]  /*1200*/  FFMA R10, R73.reuse, R10, R21 ;  /* 0x0000000a490a7223 */ /* 0x040fe40000000015 */
[----:B------:R-:W-:Y:S02]  /*1210*/  FFMA R46, R73, R46, R45 ;  /* 0x0000002e492e7223 */ /* 0x000fe4000000002d */
[C---:B------:R-:W-:Y:S01]  /*1220*/  FFMA R21, R25.reuse, R43, R64 ;  /* 0x0000002b19157223 */ /* 0x040fe20000000040 */
[----:B------:R-:W-:Y:S01]  /*1230*/  LDS R45, [R5.X4+0x3b8] ;  /* 0x0003b800052d7984 */ /* 0x000fe20000004800 */
[C---:B------:R-:W-:Y:S02]  /*1240*/  FFMA R66, R25.reuse, R47, R66 ;  /* 0x0000002f19427223 */ /* 0x040fe40000000042 */
[C---:B------:R-:W-:Y:S01]  /*1250*/  FFMA R68, R25.reuse, R51, R68 ;  /* 0x0000003319447223 */ /* 0x040fe20000000044 */
[----:B------:R-:W-:Y:S01]  /*1260*/  LDS R64, [R5.X4+0x508] ;  /* 0x0005080005407984 */ /* 0x000fe20000004800 */
[----:B------:R-:W-:-:S02]  /*1270*/  FFMA R72, R25, R23, R72 ;  /* 0x0000001719487223 */ /* 0x000fc40000000048 */
[C---:B------:R-:W-:Y:S02]  /*1280*/  FFMA R61, R25.reuse, R27, R41 ;  /* 0x0000001b193d7223 */ /* 0x040fe40000000029 */
[----:B------:R-:W-:Y:S02]  /*1290*/  FFMA R55, R25, R11, R55 ;  /* 0x0000000b19377223 */ /* 0x000fe40000000037 */
[----:B------:R-:W3:Y:S01]  /*12a0*/  LDS R25, [R5.X4+0x380] ;  /* 0x0003800005197984 */ /* 0x000ee20000004800 */
[C---:B-1----:R-:W-:Y:S02]  /*12b0*/  FFMA R65, R17.reuse, R51, R48 ;  /* 0x0000003311417223 */ /* 0x042fe40000000030 */
[C---:B------:R-:W-:Y:S02]  /*12c0*/  FFMA R63, R17.reuse, R27, R24 ;  /* 0x0000001b113f7223 */ /* 0x040fe40000000018 */
[----:B------:R-:W-:Y:S02]  /*12d0*/  FFMA R71, R76, R47, R44 ;  /* 0x0000002f4c477223 */ /* 0x000fe4000000002c */
[----:B------:R-:W-:-:S02]  /*12e0*/  FFMA R67, R17, R43, R36 ;  /* 0x0000002b11437223 */ /* 0x000fc40000000024 */
[C---:B------:R-:W-:Y:S02]  /*12f0*/  FFMA R69, R17.reuse, R47, R40 ;  /* 0x0000002f11457223 */ /* 0x040fe40000000028 */
[C---:B------:R-:W-:Y:S02]  /*1300*/  FFMA R20, R17.reuse, R23, R20 ;  /* 0x0000001711147223 */ /* 0x040fe40000000014 */
[C---:B------:R-:W-:Y:S02]  /*1310*/  FFMA R74, R17.reuse, R19, R74 ;  /* 0x00000013114a7223 */ /* 0x040fe4000000004a */
[C---:B------:R-:W-:Y:S02]  /*1320*/  FFMA R24, R17.reuse, R11, R9 ;  /* 0x0000000b11187223 */ /* 0x040fe40000000009 */
[----:B------:R-:W-:Y:S02]  /*1330*/  FFMA R48, R17, R15, R75 ;  /* 0x0000000f11307223 */ /* 0x000fe4000000004b */
[----:B------:R-:W-:-:S02]  /*1340*/  FFMA R44, R76, R19, R16 ;  /* 0x000000134c2c7223 */ /* 0x000fc40000000010 */
[-C--:B------:R-:W-:Y:S02]  /*1350*/  FFMA R17, R76, R43.reuse, R38 ;  /* 0x0000002b4c117223 */ /* 0x080fe40000000026 */
[----:B--2---:R-:W-:Y:S01]  /*1360*/  FFMA R16, R12, R43, R42 ;  /* 0x0000002b0c107223 */ /* 0x004fe2000000002a */
[----:B------:R-:W-:Y:S01]  /*1370*/  LDS.128 R36, [R4.X4+0x3a10] ;  /* 0x003a100004247984 */ /* 0x000fe20000004c00 */
[----:B------:R-:W-:Y:S02]  /*1380*/  FFMA R9, R76, R51, R52 ;  /* 0x000000334c097223 */ /* 0x000fe40000000034 */
[----:B------:R-:W-:Y:S01]  /*1390*/  FFMA R73, R12, R47, R46 ;  /* 0x0000002f0c497223 */ /* 0x000fe2000000002e */
[----:B------:R-:W1:Y:S01]  /*13a0*/  LDS.128 R40, [R4.X4+0x3b10] ;  /* 0x003b100004287984 */ /* 0x000e620000004c00 */
[C---:B------:R-:W-:Y:S02]  /*13b0*/  FFMA R62, R76.reuse, R23, R62 ;  /* 0x000000174c3e7223 */ /* 0x040fe4000000003e */
[----:B------:R-:W-:-:S02]  /*13c0*/  FFMA R70, R76, R27, R70 ;  /* 0x0000001b4c467223 */ /* 0x000fc40000000046 */
[----:B------:R-:W-:Y:S02]  /*13d0*/  FFMA R52, R76, R11, R8 ;  /* 0x0000000b4c347223 */ /* 0x000fe40000000008 */
[----:B------:R-:W-:Y:S02]  /*13e0*/  FFMA R46, R12, R27, R26 ;  /* 0x0000001b0c2e7223 */ /* 0x000fe4000000001a */
[----:B------:R-:W-:Y:S02]  /*13f0*/  FFMA R76, R76, R15, R13 ;  /* 0x0000000f4c4c7223 */ /* 0x000fe4000000000d */
[C---:B------:R-:W-:Y:S02]  /*1400*/  FFMA R50, R12.reuse, R51, R50 ;  /* 0x000000330c327223 */ /* 0x040fe40000000032 */
[C---:B------:R-:W-:Y:S02]  /*1410*/  FFMA R8, R12.reuse, R23, R22 ;  /* 0x000000170c087223 */ /* 0x040fe40000000016 */
[----:B------:R-:W-:-:S02]  /*1420*/  FFMA R26, R12, R19, R18 ;  /* 0x000000130c1a7223 */ /* 0x000fc40000000012 */
[C---:B------:R-:W-:Y:S02]  /*1430*/  FFMA R27, R12.reuse, R11, R10 ;  /* 0x0000000b0c1b7223 */ /* 0x040fe4000000000a */
[----:B------:R-:W-:Y:S02]  /*1440*/  FFMA R47, R12, R15, R14 ;  /* 0x0000000f0c2f7223 */ /* 0x000fe4000000000e */
[----:B------:R-:W2:Y:S01]  /*1450*/  LDS.128 R12, [R4.X4+0x3c10] ;  /* 0x003c1000040c7984 */ /* 0x000ea20000004c00 */
[C---:B0-----:R-:W-:Y:S02]  /*1460*/  FFMA R17, R28.reuse, R49, R17 ;  /* 0x000000311c117223 */ /* 0x041fe40000000011 */
[C---:B---3--:R-:W-:Y:S02]  /*1470*/  FFMA R21, R28.reuse, R25, R21 ;  /* 0x000000191c157223 */ /* 0x048fe40000000015 */
[C---:B------:R-:W-:Y:S02]  /*1480*/  FFMA R67, R28.reuse, R45, R67 ;  /* 0x0000002d1c437223 */ /* 0x040fe40000000043 */
[----:B------:R-:W-:-:S02]  /*1490*/  FFMA R28, R28, R59, R16 ;  /* 0x0000003b1c1c7223 */ /* 0x000fc40000000010 */
[C---:B------:R-:W-:Y:S02]  /*14a0*/  FFMA R66, R32.reuse, R25, R66 ;  /* 0x0000001920427223 */ /* 0x040fe40000000042 */
[C---:B------:R-:W-:Y:S02]  /*14b0*/  FFMA R75, R32.reuse, R45, R69 ;  /* 0x0000002d204b7223 */ /* 0x040fe40000000045 */
[----:B------:R-:W-:Y:S02]  /*14c0*/  FFMA R71, R32, R49, R71 ;  /* 0x0000003120477223 */ /* 0x000fe40000000047 */
[----:B------:R-:W-:Y:S02]  /*14d0*/  FFMA R51, R60, R29, R17 ;  /* 0x0000001d3c337223 */ /* 0x000fe40000000011 */
[----:B------:R-:W-:Y:S01]  /*14e0*/  FFMA R32, R32, R59, R73 ;  /* 0x0000003b20207223 */ /* 0x000fe20000000049 */
[----:B------:R-:W0:Y:S01]  /*14f0*/  LDS.128 R16, [R4.X4+0x3d10] ;  /* 0x003d100004107984 */ /* 0x000e220000004c00 */
[----:B------:R-:W-:-:S02]  /*1500*/  FFMA R73, R54, R33, R66 ;  /* 0x0000002136497223 */ /* 0x000fc40000000042 */
[-C--:B------:R-:W-:Y:S02]  /*1510*/  FFMA R75, R58, R33.reuse, R75 ;  /* 0x000000213a4b7223 */ /* 0x080fe4000000004b */
[-C--:B------:R-:W-:Y:S02]  /*1520*/  FFMA R71, R60, R33.reuse, R71 ;  /* 0x000000213c477223 */ /* 0x080fe40000000047 */
[----:B------:R-:W-:Y:S02]  /*1530*/  FFMA R33, R64, R33, R32 ;  /* 0x0000002140217223 */ /* 0x000fe40000000020 */
[----:B------:R-:W-:Y:S02]  /*1540*/  FFMA R69, R54, R29, R21 ;  /* 0x0000001d36457223 */ /* 0x000fe40000000015 */
[----:B-1----:R-:W-:Y:S02]  /*1550*/  FFMA R32, R40, R45, R20 ;  /* 0x0000002d28207223 */ /* 0x002fe40000000014 */
[----:B------:R-:W1:Y:S01]  /*1560*/  LDS.128 R20, [R4.X4+0x3e10] ;  /* 0x003e100004147984 */ /* 0x000e620000004c00 */
[----:B------:R-:W-:-:S02]  /*1570*/  FFMA R67, R58, R29, R67 ;  /* 0x0000001d3a437223 */ /* 0x000fc40000000043 */
[----:B------:R-:W-:Y:S02]  /*1580*/  FFMA R29, R64, R29, R28 ;  /* 0x0000001d401d7223 */ /* 0x000fe4000000001c */
[C---:B------:R-:W-:Y:S02]  /*1590*/  FFMA R28, R36.reuse, R25, R68 ;  /* 0x00000019241c7223 */ /* 0x040fe40000000044 */
[C---:B------:R-:W-:Y:S02]  /*15a0*/  FFMA R65, R36.reuse, R45, R65 ;  /* 0x0000002d24417223 */ /* 0x040fe40000000041 */
[C---:B------:R-:W-:Y:S02]  /*15b0*/  FFMA R9, R36.reuse, R49, R9 ;  /* 0x0000003124097223 */ /* 0x040fe40000000009 */
[----:B------:R-:W-:Y:S02]  /*15c0*/  FFMA R50, R36, R59, R50 ;  /* 0x0000003b24327223 */ /* 0x000fe40000000032 */
[----:B------:R-:W-:-:S02]  /*15d0*/  FFMA R72, R40, R25, R72 ;  /* 0x0000001928487223 */ /* 0x000fc40000000048 */
[C---:B------:R-:W-:Y:S02]  /*15e0*/  FFMA R36, R40.reuse, R49, R62 ;  /* 0x0000003128247223 */ /* 0x040fe4000000003e */
[----:B------:R-:W-:Y:S01]  /*15f0*/  FFMA R8, R40, R59, R8 ;  /* 0x0000003b28087223 */ /* 0x000fe20000000008 */
[----:B------:R-:W-:Y:S01]  /*1600*/  LDS R62, [R5.X4+0x540] ;  /* 0x00054000053e7984 */ /* 0x000fe20000004800 */
[-C--:B------:R-:W-:Y:S02]  /*1610*/  FFMA R40, R54, R41.reuse, R72 ;  /* 0x0000002936287223 */ /* 0x080fe40000000048 */
[-C--:B------:R-:W-:Y:S02]  /*1620*/  FFMA R32, R58, R41.reuse, R32 ;  /* 0x000000293a207223 */ /* 0x080fe40000000020 */
[C---:B------:R-:W-:Y:S02]  /*1630*/  FFMA R36, R60.reuse, R41, R36 ;  /* 0x000000293c247223 */ /* 0x040fe40000000024 */
[----:B------:R-:W-:-:S02]  /*1640*/  FFMA R77, R60, R37, R9 ;  /* 0x000000253c4d7223 */ /* 0x000fc40000000009 */
[----:B------:R-:W-:Y:S02]  /*1650*/  FFMA R41, R64, R41, R8 ;  /* 0x0000002940297223 */ /* 0x000fe40000000008 */
[----:B------:R-:W3:Y:S01]  /*1660*/  LDS.128 R8, [R4.X4+0x3f10] ;  /* 0x003f100004087984 */ /* 0x000ee20000004c00 */
[C---:B--2---:R-:W-:Y:S02]  /*1670*/  FFMA R61, R12.reuse, R25, R61 ;  /* 0x000000190c3d7223 */ /* 0x044fe4000000003d */
[C---:B------:R-:W-:Y:S02]  /*1680*/  FFMA R63, R12.reuse, R45, R63 ;  /* 0x0000002d0c3f7223 */ /* 0x040fe4000000003f */
[C---:B------:R-:W-:Y:S02]  /*1690*/  FFMA R70, R12.reuse, R49, R70 ;  /* 0x000000310c467223 */ /* 0x040fe40000000046 */
[----:B------:R-:W-:Y:S02]  /*16a0*/  FFMA R12, R12, R59, R46 ;  /* 0x0000003b0c0c7223 */ /* 0x000fe4000000002e */
[----:B------:R-:W-:-:S02]  /*16b0*/  FFMA R46, R54, R13, R61 ;  /* 0x0000000d362e7223 */ /* 0x000fc4000000003d */
[-C--:B------:R-:W-:Y:S02]  /*16c0*/  FFMA R61, R58, R13.reuse, R63 ;  /* 0x0000000d3a3d7223 */ /* 0x080fe4000000003f */
[-C--:B------:R-:W-:Y:S02]  /*16d0*/  FFMA R63, R60, R13.reuse, R70 ;  /* 0x0000000d3c3f7223 */ /* 0x080fe40000000046 */
[----:B------:R-:W-:Y:S02]  /*16e0*/  FFMA R13, R64, R13, R12 ;  /* 0x0000000d400d7223 */ /* 0x000fe4000000000c */
[C---:B0-----:R-:W-:Y:S02]  /*16f0*/  FFMA R57, R16.reuse, R25, R57 ;  /* 0x0000001910397223 */ /* 0x041fe40000000039 */
[----:B------:R-:W-:Y:S02]  /*1700*/  FFMA R12, R16, R49, R44 ;  /* 0x00000031100c7223 */ /* 0x000fe4000000002c */
[----:B------:R-:W-:-:S02]  /*1710*/  FFMA R28, R54, R37, R28 ;  /* 0x00000025361c7223 */ /* 0x000fc4000000001c */
[----:B------:R-:W-:Y:S02]  /*1720*/  FFMA R65, R58, R37, R65 ;  /* 0x000000253a417223 */ /* 0x000fe40000000041 */
[----:B------:R-:W-:Y:S02]  /*1730*/  FFMA R66, R54, R17, R57 ;  /* 0x0000001136427223 */ /* 0x000fe40000000039 */
[----:B------:R-:W-:Y:S02]  /*1740*/  FFMA R37, R64, R37, R50 ;  /* 0x0000002540257223 */ /* 0x000fe40000000032 */
[C---:B------:R-:W-:Y:S02]  /*1750*/  FFMA R74, R16.reuse, R45, R74 ;  /* 0x0000002d104a7223 */ /* 0x040fe4000000004a */
[----:B------:R-:W-:Y:S02]  /*1760*/  FFMA R26, R16, R59, R26 ;  /* 0x0000003b101a7223 */ /* 0x000fe4000000001a */
[----:B------:R-:W-:-:S02]  /*1770*/  FFMA R57, R60, R17, R12 ;  /* 0x000000113c397223 */ /* 0x000fc4000000000c */
[C---:B-1----:R-:W-:Y:S02]  /*1780*/  FFMA R16, R20.reuse, R25, R55 ;  /* 0x0000001914107223 */ /* 0x042fe40000000037 */
[C---:B------:R-:W-:Y:S01]  /*1790*/  FFMA R50, R20.reuse, R45, R24 ;  /* 0x0000002d14327223 */ /* 0x040fe20000000018 */
[----:B------:R-:W0:Y:S01]  /*17a0*/  LDS R55, [R5.X4+0x5b0] ;  /* 0x0005b00005377984 */ /* 0x000e220000004800 */
[C---:B------:R-:W-:Y:S02]  /*17b0*/  FFMA R52, R20.reuse, R49, R52 ;  /* 0x0000003114347223 */ /* 0x040fe40000000034 */
[----:B------:R-:W-:Y:S02]  /*17c0*/  FFMA R12, R20, R59, R27 ;  /* 0x0000003b140c7223 */ /* 0x000fe4000000001b */
[-C--:B------:R-:W-:Y:S02]  /*17d0*/  FFMA R44, R58, R17.reuse, R74 ;  /* 0x000000113a2c7223 */ /* 0x080fe4000000004a */
[----:B------:R-:W-:-:S02]  /*17e0*/  FFMA R17, R64, R17, R26 ;  /* 0x0000001140117223 */ /* 0x000fc4000000001a */
[-C--:B------:R-:W-:Y:S01]  /*17f0*/  FFMA R24, R54, R21.reuse, R16 ;  /* 0x0000001536187223 */ /* 0x080fe20000000010 */
[----:B------:R-:W1:Y:S01]  /*1800*/  LDS R26, [R5.X4+0x578] ;  /* 0x00057800051a7984 */ /* 0x000e620000004800 */
[-C--:B------:R-:W-:Y:S02]  /*1810*/  FFMA R20, R58, R21.reuse, R50 ;  /* 0x000000153a147223 */ /* 0x080fe40000000032 */
[-C--:B------:R-:W-:Y:S01]  /*1820*/  FFMA R27, R60, R21.reuse, R52 ;  /* 0x000000153c1b7223 */ /* 0x080fe20000000034 */
[----:B------:R-:W-:Y:S01]  /*1830*/  LDS R16, [R5.X4+0x620] ;  /* 0x0006200005107984 */ /* 0x000fe20000004800 */
[----:B------:R-:W-:Y:S02]  /*1840*/  FFMA R21, R64, R21, R12 ;  /* 0x0000001540157223 */ /* 0x000fe4000000000c */
[C---:B---3--:R-:W-:Y:S01]  /*1850*/  FFMA R53, R8.reuse, R25, R53 ;  /* 0x0000001908357223 */ /* 0x048fe20000000035 */
[----:B------:R-:W2:Y:S01]  /*1860*/  LDS R12, [R5.X4+0x5e8] ;  /* 0x0005e800050c7984 */ /* 0x000ea20000004800 */
[----:B------:R-:W-:-:S02]  /*1870*/  FFMA R48, R8, R45, R48 ;  /* 0x0000002d08307223 */ /* 0x000fc40000000030 */
[C---:B------:R-:W-:Y:S02]  /*1880*/  FFMA R76, R8.reuse, R49, R76 ;  /* 0x00000031084c7223 */ /* 0x040fe4000000004c */
[----:B------:R-:W-:Y:S02]  /*1890*/  FFMA R25, R8, R59, R47 ;  /* 0x0000003b08197223 */ /* 0x000fe4000000002f */
[----:B------:R-:W3:Y:S01]  /*18a0*/  LDS R8, [R5.X4+0x658] ;  /* 0x0006580005087984 */ /* 0x000ee20000004800 */
[-C--:B------:R-:W-:Y:S02]  /*18b0*/  FFMA R49, R54, R9.reuse, R53 ;  /* 0x0000000936317223 */ /* 0x080fe40000000035 */
[-C--:B------:R-:W-:Y:S02]  /*18c0*/  FFMA R53, R58, R9.reuse, R48 ;  /* 0x000000093a357223 */ /* 0x080fe40000000030 */
[-C--:B------:R-:W-:Y:S02]  /*18d0*/  FFMA R25, R64, R9.reuse, R25 ;  /* 0x0000000940197223 */ /* 0x080fe40000000019 */
[----:B------:R-:W-:-:S02]  /*18e0*/  FFMA R60, R60, R9, R76 ;  /* 0x000000093c3c7223 */ /* 0x000fc4000000004c */
[C---:B------:R-:W-:Y:S02]  /*18f0*/  FFMA R69, R62.reuse, R30, R69 ;  /* 0x0000001e3e457223 */ /* 0x040fe40000000045 */
[C---:B------:R-:W-:Y:S02]  /*1900*/  FFMA R50, R62.reuse, R38, R28 ;  /* 0x000000263e327223 */ /* 0x040fe4000000001c */
[----:B------:R-:W-:Y:S02]  /*1910*/  FFMA R28, R62, R42, R40 ;  /* 0x0000002a3e1c7223 */ /* 0x000fe40000000028 */
[C---:B0-----:R-:W-:Y:S02]  /*1920*/  FFMA R9, R55.reuse, R30, R51 ;  /* 0x0000001e37097223 */ /* 0x041fe40000000033 */
[C---:B------:R-:W-:Y:S02]  /*1930*/  FFMA R77, R55.reuse, R38, R77 ;  /* 0x00000026374d7223 */ /* 0x040fe4000000004d */
[----:B------:R-:W-:-:S02]  /*1940*/  FFMA R36, R55, R42, R36 ;  /* 0x0000002a37247223 */ /* 0x000fc40000000024 */
[C---:B------:R-:W-:Y:S02]  /*1950*/  FFMA R73, R62.reuse, R34, R73 ;  /* 0x000000223e497223 */ /* 0x040fe40000000049 */
[----:B------:R-:W-:Y:S02]  /*1960*/  FFMA R40, R62, R14, R46 ;  /* 0x0000000e3e287223 */ /* 0x000fe4000000002e */
[C---:B-1----:R-:W-:Y:S02]  /*1970*/  FFMA R58, R26.reuse, R22, R20 ;  /* 0x000000161a3a7223 */ /* 0x042fe40000000014 */
[C---:B------:R-:W-:Y:S01]  /*1980*/  FFMA R67, R26.reuse, R30, R67 ;  /* 0x0000001e1a437223 */ /* 0x040fe20000000043 */
[----:B------:R-:W0:Y:S01]  /*1990*/  LDS R20, [R5.X4+0x690] ;  /* 0x0006900005147984 */ /* 0x000e220000004800 */
[C---:B------:R-:W-:Y:S02]  /*19a0*/  FFMA R65, R26.reuse, R38, R65 ;  /* 0x000000261a417223 */ /* 0x040fe40000000041 */
[----:B------:R-:W-:-:S02]  /*19b0*/  FFMA R32, R26, R42, R32 ;  /* 0x0000002a1a207223 */ /* 0x000fc40000000020 */
[----:B--2---:R-:W-:Y:S02]  /*19c0*/  FFMA R29, R12, R30, R29 ;  /* 0x0000001e0c1d7223 */ /* 0x004fe4000000001d */
[----:B------:R-:W1:Y:S01]  /*19d0*/  LDS R30, [R5.X4+0x6c8] ;  /* 0x0006c800051e7984 */ /* 0x000e620000004800 */
[C---:B------:R-:W-:Y:S02]  /*19e0*/  FFMA R52, R62.reuse, R18, R66 ;  /* 0x000000123e347223 */ /* 0x040fe40000000042 */
[C---:B------:R-:W-:Y:S02]  /*19f0*/  FFMA R48, R62.reuse, R22, R24 ;  /* 0x000000163e307223 */ /* 0x040fe40000000018 */
[----:B------:R-:W-:Y:S02]  /*1a00*/  FFMA R49, R62, R10, R49 ;  /* 0x0000000a3e317223 */ /* 0x000fe40000000031 */
[----:B------:R-:W-:Y:S02]  /*1a10*/  FFMA R59, R55, R22, R27 ;  /* 0x00000016373b7223 */ /* 0x000fe4000000001b */
[----:B------:R-:W-:-:S02]  /*1a20*/  FFMA R38, R12, R38, R37 ;  /* 0x000000260c267223 */ /* 0x000fc40000000025 */
[----:B------:R-:W-:Y:S02]  /*1a30*/  FFMA R42, R12, R42, R41 ;  /* 0x0000002a0c2a7223 */ /* 0x000fe40000000029 */
[C---:B------:R-:W-:Y:S02]  /*1a40*/  FFMA R75, R26.reuse, R34, R75 ;  /* 0x000000221a4b7223 */ /* 0x040fe4000000004b */
[C---:B------:R-:W-:Y:S02]  /*1a50*/  FFMA R61, R26.reuse, R14, R61 ;  /* 0x0000000e1a3d7223 */ /* 0x040fe4000000003d */
[C---:B------:R-:W-:Y:S02]  /*1a60*/  FFMA R54, R26.reuse, R18, R44 ;  /* 0x000000121a367223 */ /* 0x040fe4000000002c */
[----:B------:R-:W-:Y:S01]  /*1a70*/  FFMA R53, R26, R10, R53 ;  /* 0x0000000a1a357223 */ /* 0x000fe20000000035 */
[----:B------:R-:W-:Y:S01]  /*1a80*/  LDS.128 R44, [R4.X4+0x3920] ;  /* 0x00392000042c7984 */ /* 0x000fe20000004c00 */
[----:B------:R-:W-:-:S02]  /*1a90*/  FFMA R37, R12, R14, R13 ;  /* 0x0000000e0c257223 */ /* 0x000fc4000000000d */
[C---:B------:R-:W-:Y:S01]  /*1aa0*/  FFMA R41, R12.reuse, R18, R17 ;  /* 0x000000120c297223 */ /* 0x040fe20000000011 */
[----:B------:R-:W-:Y:S01]  /*1ab0*/  LDS R13, [R5.X4+0x738] ;  /* 0x00073800050d7984 */ /* 0x000fe20000004800 */
[C---:B------:R-:W-:Y:S02]  /*1ac0*/  FFMA R22, R12.reuse, R22, R21 ;  /* 0x000000160c167223 */ /* 0x040fe40000000015 */
[-C--:B------:R-:W-:Y:S01]  /*1ad0*/  FFMA R64, R12, R10.reuse, R25 ;  /* 0x0000000a0c407223 */ /* 0x080fe20000000019 */
[----:B------:R-:W-:Y:S01]  /*1ae0*/  LDS R21, [R5.X4+0x700] ;  /* 0x0007000005157984 */ /* 0x000fe20000004800 */
[C---:B------:R-:W-:Y:S02]  /*1af0*/  FFMA R60, R55.reuse, R10, R60 ;  /* 0x0000000a373c7223 */ /* 0x040fe4000000003c */
[C---:B------:R-:W-:Y:S01]  /*1b00*/  FFMA R63, R55.reuse, R14, R63 ;  /* 0x0000000e373f7223 */ /* 0x040fe2000000003f */
[----:B------:R-:W-:Y:S01]  /*1b10*/  LDS R17, [R5.X4+0x770] ;  /* 0x0007700005117984 */ /* 0x000fe20000004800 */
[----:B------:R-:W-:-:S02]  /*1b20*/  FFMA R57, R55, R18, R57 ;  /* 0x0000001237397223 */ /* 0x000fc40000000039 */
[----:B------:R-:W-:Y:S01]  /*1b30*/  FFMA R33, R12, R34, R33 ;  /* 0x000000220c217223 */ /* 0x000fe20000000021 */
[----:B------:R-:W2:Y:S01]  /*1b40*/  LDS.128 R24, [R4.X4+0x3820] ;  /* 0x0038200004187984 */ /* 0x000ea20000004c00 */
[C---:B------:R-:W-:Y:S02]  /*1b50*/  FFMA R69, R16.reuse, R31, R69 ;  /* 0x0000001f10457223 */ /* 0x040fe40000000045 */
[C---:B------:R-:W-:Y:S01]  /*1b60*/  FFMA R73, R16.reuse, R35, R73 ;  /* 0x0000002310497223 */ /* 0x040fe20000000049 */
[----:B------:R-:W4:Y:S01]  /*1b70*/  LDS R10, [R5.X4+0x7a8] ;  /* 0x0007a800050a7984 */ /* 0x000f220000004800 */
[C---:B------:R-:W-:Y:S02]  /*1b80*/  FFMA R62, R16.reuse, R39, R50 ;  /* 0x00000027103e7223 */ /* 0x040fe40000000032 */
[C---:B------:R-:W-:Y:S02]  /*1b90*/  FFMA R28, R16.reuse, R43, R28 ;  /* 0x0000002b101c7223 */ /* 0x040fe4000000001c */
[----:B------:R-:W-:-:S02]  /*1ba0*/  FFMA R12, R16, R15, R40 ;  /* 0x0000000f100c7223 */ /* 0x000fc40000000028 */
[C---:B------:R-:W-:Y:S02]  /*1bb0*/  FFMA R14, R16.reuse, R19, R52 ;  /* 0x00000013100e7223 */ /* 0x040fe40000000034 */
[C---:B------:R-:W-:Y:S02]  /*1bc0*/  FFMA R18, R16.reuse, R23, R48 ;  /* 0x0000001710127223 */ /* 0x040fe40000000030 */
[----:B------:R-:W-:Y:S02]  /*1bd0*/  FFMA R16, R16, R11, R49 ;  /* 0x0000000b10107223 */ /* 0x000fe40000000031 */
[----:B------:R-:W5:Y:S01]  /*1be0*/  LDS.128 R48, [R4.X4+0x3a20] ;  /* 0x003a200004307984 */ /* 0x000f620000004c00 */
[C---:B---3--:R-:W-:Y:S02]  /*1bf0*/  FFMA R40, R8.reuse, R39, R65 ;  /* 0x0000002708287223 */ /* 0x048fe40000000041 */
[C---:B------:R-:W-:Y:S02]  /*1c00*/  FFMA R67, R8.reuse, R31, R67 ;  /* 0x0000001f08437223 */ /* 0x040fe40000000043 */
[----:B------:R-:W-:-:S02]  /*1c10*/  FFMA R75, R8, R35, R75 ;  /* 0x00000023084b7223 */ /* 0x000fc4000000004b */
[C---:B------:R-:W-:Y:S02]  /*1c20*/  FFMA R66, R8.reuse, R43, R32 ;  /* 0x0000002b08427223 */ /* 0x040fe40000000020 */
[C---:B------:R-:W-:Y:S02]  /*1c30*/  FFMA R61, R8.reuse, R15, R61 ;  /* 0x0000000f083d7223 */ /* 0x040fe4000000003d */
[C---:B------:R-:W-:Y:S02]  /*1c40*/  FFMA R65, R8.reuse, R19, R54 ;  /* 0x0000001308417223 */ /* 0x040fe40000000036 */
[C---:B------:R-:W-:Y:S02]  /*1c50*/  FFMA R58, R8.reuse, R23, R58 ;  /* 0x00000017083a7223 */ /* 0x040fe4000000003a */
[----:B------:R-:W-:Y:S02]  /*1c60*/  FFMA R71, R55, R34, R71 ;  /* 0x0000002237477223 */ /* 0x000fe40000000047 */
[----:B------:R-:W-:-:S02]  /*1c70*/  FFMA R8, R8, R11, R53 ;  /* 0x0000000b08087223 */ /* 0x000fc40000000035 */
[----:B------:R-:W3:Y:S01]  /*1c80*/  LDS.128 R52, [R4.X4+0x3b20] ;  /* 0x003b200004347984 */ /* 0x000ee20000004c00 */
[-C--:B0-----:R-:W-:Y:S02]  /*1c90*/  FFMA R68, R20, R31.reuse, R9 ;  /* 0x0000001f14447223 */ /* 0x081fe40000000009 */
[----:B-1----:R-:W-:Y:S02]  /*1ca0*/  FFMA R70, R30, R31, R29 ;  /* 0x0000001f1e467223 */ /* 0x002fe4000000001d */
[C---:B------:R-:W-:Y:S02]  /*1cb0*/  FFMA R71, R20.reuse, R35, R71 ;  /* 0x0000002314477223 */ /* 0x040fe40000000047 */
[C---:B------:R-:W-:Y:S02]  /*1cc0*/  FFMA R59, R20.reuse, R23, R59 ;  /* 0x00000017143b7223 */ /* 0x040fe4000000003b */
[C---:B------:R-:W-:Y:S02]  /*1cd0*/  FFMA R77, R20.reuse, R39, R77 ;  /* 0x00000027144d7223 */ /* 0x040fe4000000004d */
[----:B------:R-:W-:-:S02]  /*1ce0*/  FFMA R9, R20, R43, R36 ;  /* 0x0000002b14097223 */ /* 0x000fc40000000024 */
[C---:B------:R-:W-:Y:S02]  /*1cf0*/  FFMA R63, R20.reuse, R15, R63 ;  /* 0x0000000f143f7223 */ /* 0x040fe4000000003f */
[C---:B------:R-:W-:Y:S02]  /*1d00*/  FFMA R57, R20.reuse, R19, R57 ;  /* 0x0000001314397223 */ /* 0x040fe40000000039 */
[----:B------:R-:W-:Y:S02]  /*1d10*/  FFMA R60, R20, R11, R60 ;  /* 0x0000000b143c7223 */ /* 0x000fe4000000003c */
[C---:B------:R-:W-:Y:S02]  /*1d20*/  FFMA R74, R30.reuse, R35, R33 ;  /* 0x000000231e4a7223 */ /* 0x040fe40000000021 */
[----:B------:R-:W-:Y:S01]  /*1d30*/  FFMA R23, R30, R23, R22 ;  /* 0x000000171e177223 */ /* 0x000fe20000000016 */
[----:B------:R-:W0:Y:S01]  /*1d40*/  LDS.128 R32, [R4.X4+0x3c20] ;  /* 0x003c200004207984 */ /* 0x000e220000004c00 */
[----:B--2---:R-:W-:-:S02]  /*1d50*/  FFMA R20, R24, R21, R69 ;  /* 0x0000001518147223 */ /* 0x004fc40000000045 */
[C---:B------:R-:W-:Y:S02]  /*1d60*/  FFMA R22, R24.reuse, R13, R67 ;  /* 0x0000000d18167223 */ /* 0x040fe40000000043 */
[----:B------:R-:W-:Y:S02]  /*1d70*/  FFMA R68, R24, R17, R68 ;  /* 0x0000001118447223 */ /* 0x000fe40000000044 */
[----:B------:R-:W-:Y:S02]  /*1d80*/  FFMA R11, R30, R11, R64 ;  /* 0x0000000b1e0b7223 */ /* 0x000fe40000000040 */
[----:B----4-:R-:W-:Y:S02]  /*1d90*/  FFMA R24, R24, R10, R70 ;  /* 0x0000000a18187223 */ /* 0x010fe40000000046 */
[C---:B------:R-:W-:Y:S02]  /*1da0*/  FFMA R64, R44.reuse, R21, R73 ;  /* 0x000000152c407223 */ /* 0x040fe40000000049 */
[----:B------:R-:W-:-:S02]  /*1db0*/  FFMA R70, R44, R13, R75 ;  /* 0x0000000d2c467223 */ /* 0x000fc4000000004b */
[C---:B------:R-:W-:Y:S02]  /*1dc0*/  FFMA R72, R44.reuse, R17, R71 ;  /* 0x000000112c487223 */ /* 0x040fe40000000047 */
[----:B------:R-:W-:Y:S02]  /*1dd0*/  FFMA R44, R44, R10, R74 ;  /* 0x0000000a2c2c7223 */ /* 0x000fe4000000004a */
[C---:B------:R-:W-:Y:S02]  /*1de0*/  FFMA R29, R30.reuse, R43, R42 ;  /* 0x0000002b1e1d7223 */ /* 0x040fe4000000002a */
[----:B------:R-:W-:Y:S02]  /*1df0*/  FFMA R19, R30, R19, R41 ;  /* 0x000000131e137223 */ /* 0x000fe40000000029 */
[----:B-----5:R-:W-:Y:S02]  /*1e00*/  FFMA R74, R48, R13, R40 ;  /* 0x0000000d304a7223 */ /* 0x020fe40000000028 */
[C---:B------:R-:W-:Y:S01]  /*1e10*/  FFMA R31, R30.reuse, R39, R38 ;  /* 0x000000271e1f7223 */ /* 0x040fe20000000026 */
[----:B------:R-:W1:Y:S01]  /*1e20*/  LDS.128 R40, [R4.X4+0x3e20] ;  /* 0x003e200004287984 */ /* 0x000e620000004c00 */
[----:B------:R-:W-:-:S02]  /*1e30*/  FFMA R15, R30, R15, R37 ;  /* 0x0000000f1e0f7223 */ /* 0x000fc40000000025 */
[C---:B------:R-:W-:Y:S01]  /*1e40*/  FFMA R62, R48.reuse, R21, R62 ;  /* 0x00000015303e7223 */ /* 0x040fe2000000003e */
[----:B------:R-:W2:Y:S01]  /*1e50*/  LDS.128 R36, [R4.X4+0x3d20] ;  /* 0x003d200004247984 */ /* 0x000ea20000004c00 */
[C---:B------:R-:W-:Y:S02]  /*1e60*/  FFMA R76, R48.reuse, R17, R77 ;  /* 0x00000011304c7223 */ /* 0x040fe4000000004d */
[-C--:B------:R-:W-:Y:S02]  /*1e70*/  FFMA R48, R48, R10.reuse, R31 ;  /* 0x0000000a30307223 */ /* 0x080fe4000000001f */
[C---:B---3--:R-:W-:Y:S02]  /*1e80*/  FFMA R67, R52.reuse, R21, R28 ;  /* 0x0000001534437223 */ /* 0x048fe4000000001c */
[C---:B------:R-:W-:Y:S02]  /*1e90*/  FFMA R69, R52.reuse, R10, R29 ;  /* 0x0000000a34457223 */ /* 0x040fe4000000001d */
[----:B------:R-:W3:Y:S01]  /*1ea0*/  LDS.128 R28, [R4.X4+0x3f20] ;  /* 0x003f2000041c7984 */ /* 0x000ee20000004c00 */
[----:B------:R-:W-:-:S02]  /*1eb0*/  FFMA R66, R52, R13, R66 ;  /* 0x0000000d34427223 */ /* 0x000fc40000000042 */
[----:B------:R-:W-:Y:S02]  /*1ec0*/  FFMA R9, R52, R17, R9 ;  /* 0x0000001134097223 */ /* 0x000fe40000000009 */
[----:B------:R-:W4:Y:S01]  /*1ed0*/  LDS R52, [R5.X4+0x7e0] ;  /* 0x0007e00005347984 */ /* 0x000f220000004800 */
[C---:B0-----:R-:W-:Y:S02]  /*1ee0*/  FFMA R12, R32.reuse, R21, R12 ;  /* 0x00000015200c7223 */ /* 0x041fe4000000000c */
[C---:B------:R-:W-:Y:S02]  /*1ef0*/  FFMA R61, R32.reuse, R13, R61 ;  /* 0x0000000d203d7223 */ /* 0x040fe4000000003d */
[C---:B------:R-:W-:Y:S02]  /*1f00*/  FFMA R63, R32.reuse, R17, R63 ;  /* 0x00000011203f7223 */ /* 0x040fe4000000003f */
[----:B------:R-:W-:Y:S02]  /*1f10*/  FFMA R15, R32, R10, R15 ;  /* 0x0000000a200f7223 */ /* 0x000fe4000000000f */
[----:B------:R-:W0:Y:S01]  /*1f20*/  LDS R32, [R5.X4+0x818] ;  /* 0x0008180005207984 */ /* 0x000e220000004800 */
[----:B-1----:R-:W-:-:S02]  /*1f30*/  FFMA R71, R40, R21, R18 ;  /* 0x0000001528477223 */ /* 0x002fc40000000012 */
[----:B------:R-:W-:Y:S02]  /*1f40*/  FFMA R58, R40, R13, R58 ;  /* 0x0000000d283a7223 */ /* 0x000fe4000000003a */
[C---:B--2---:R-:W-:Y:S02]  /*1f50*/  FFMA R14, R36.reuse, R21, R14 ;  /* 0x00000015240e7223 */ /* 0x044fe4000000000e */
[C---:B------:R-:W-:Y:S02]  /*1f60*/  FFMA R65, R36.reuse, R13, R65 ;  /* 0x0000000d24417223 */ /* 0x040fe40000000041 */
[-C--:B------:R-:W-:Y:S02]  /*1f70*/  FFMA R57, R36, R17.reuse, R57 ;  /* 0x0000001124397223 */ /* 0x080fe40000000039 */
[----:B------:R-:W-:Y:S02]  /*1f80*/  FFMA R18, R40, R17, R59 ;  /* 0x0000001128127223 */ /* 0x000fe4000000003b */
[-C--:B------:R-:W-:Y:S01]  /*1f90*/  FFMA R36, R36, R10.reuse, R19 ;  /* 0x0000000a24247223 */ /* 0x080fe20000000013 */
[----:B------:R-:W-:Y:S01]  /*1fa0*/  LDS R59, [R5.X4+0x968] ;  /* 0x00096800053b7984 */ /* 0x000fe20000004800 */
[----:B------:R-:W-:-:S02]  /*1fb0*/  FFMA R40, R40, R10, R23 ;  /* 0x0000000a28287223 */ /* 0x000fc40000000017 */
[C---:B---3--:R-:W-:Y:S01]  /*1fc0*/  FFMA R16, R28.reuse, R21, R16 ;  /* 0x000000151c107223 */ /* 0x048fe20000000010 */
[----:B------:R-:W1:Y:S01]  /*1fd0*/  LDS R19, [R5.X4+0x850] ;  /* 0x0008500005137984 */ /* 0x000e620000004800 */
[C---:B------:R-:W-:Y:S02]  /*1fe0*/  FFMA R60, R28.reuse, R17, R60 ;  /* 0x000000111c3c7223 */ /* 0x040fe4000000003c */
[C---:B------:R-:W-:Y:S01]  /*1ff0*/  FFMA R10, R28.reuse, R10, R11 ;  /* 0x0000000a1c0a7223 */ /* 0x040fe2000000000b */
[----:B------:R-:W2:Y:S01]  /*2000*/  LDS R23, [R5.X4+0x888] ;  /* 0x0008880005177984 */ /* 0x000ea20000004800 */
[----:B------:R-:W-:Y:S02]  /*2010*/  FFMA R8, R28, R13, R8 ;  /* 0x0000000d1c087223 */ /* 0x000fe40000000008 */
[C---:B----4-:R-:W-:Y:S01]  /*2020*/  FFMA R20, R52.reuse, R25, R20 ;  /* 0x0000001934147223 */ /* 0x050fe20000000014 */
[----:B------:R-:W3:Y:S01]  /*2030*/  LDS R11, [R5.X4+0x8c0] ;  /* 0x0008c000050b7984 */ /* 0x000ee20000004800 */
[----:B------:R-:W-:-:S02]  /*2040*/  FFMA R64, R52, R45, R64 ;  /* 0x0000002d34407223 */ /* 0x000fc40000000040 */
[C---:B------:R-:W-:Y:S01]  /*2050*/  FFMA R62, R52.reuse, R49, R62 ;  /* 0x00000031343e7223 */ /* 0x040fe2000000003e */
[----:B------:R-:W4:Y:S01]  /*2060*/  LDS R17, [R5.X4+0x8f8] ;  /* 0x0008f80005117984 */ /* 0x000f220000004800 */
[C---:B------:R-:W-:Y:S02]  /*2070*/  FFMA R67, R52.reuse, R53, R67 ;  /* 0x0000003534437223 */ /* 0x040fe40000000043 */
[C---:B------:R-:W-:Y:S01]  /*2080*/  FFMA R12, R52.reuse, R33, R12 ;  /* 0x00000021340c7223 */ /* 0x040fe2000000000c */
[----:B------:R-:W5:Y:S01]  /*2090*/  LDS R21, [R5.X4+0x930] ;  /* 0x0009300005157984 */ /* 0x000f620000004800 */
[C---:B------:R-:W-:Y:S02]  /*20a0*/  FFMA R14, R52.reuse, R37, R14 ;  /* 0x00000025340e7223 */ /* 0x040fe4000000000e */
[C---:B------:R-:W-:Y:S01]  /*20b0*/  FFMA R13, R52.reuse, R41, R71 ;  /* 0x00000029340d7223 */ /* 0x040fe20000000047 */
[----:B------:R-:W-:Y:S01]  /*20c0*/  LDS R28, [R5.X4+0x9d8] ;  /* 0x0009d800051c7984 */ /* 0x000fe20000004800 */
[----:B------:R-:W-:-:S02]  /*20d0*/  FFMA R52, R52, R29, R16 ;  /* 0x0000001d34347223 */ /* 0x000fc40000000010 */
[C---:B0-----:R-:W-:Y:S01]  /*20e0*/  FFMA R70, R32.reuse, R45, R70 ;  /* 0x0000002d20467223 */ /* 0x041fe20000000046 */
[----:B------:R-:W0:Y:S01]  /*20f0*/  LDS R16, [R5.X4+0x9a0] ;  /* 0x0009a00005107984 */ /* 0x000e220000004800 */
[C---:B------:R-:W-:Y:S02]  /*2100*/  FFMA R22, R32.reuse, R25, R22 ;  /* 0x0000001920167223 */ /* 0x040fe40000000016 */
[C---:B------:R-:W-:Y:S02]  /*2110*/  FFMA R74, R32.reuse, R49, R74 ;  /* 0x00000031204a7223 */ /* 0x040fe4000000004a */
[C---:B------:R-:W-:Y:S02]  /*2120*/  FFMA R66, R32.reuse, R53, R66 ;  /* 0x0000003520427223 */ /* 0x040fe40000000042 */
[C---:B------:R-:W-:Y:S02]  /*2130*/  FFMA R61, R32.reuse, R33, R61 ;  /* 0x00000021203d7223 */ /* 0x040fe4000000003d */
[----:B------:R-:W-:-:S02]  /*2140*/  FFMA R65, R32, R37, R65 ;  /* 0x0000002520417223 */ /* 0x000fc40000000041 */
[C---:B------:R-:W-:Y:S02]  /*2150*/  FFMA R58, R32.reuse, R41, R58 ;  /* 0x00000029203a7223 */ /* 0x040fe4000000003a */
[----:B------:R-:W-:Y:S02]  /*2160*/  FFMA R8, R32, R29, R8 ;  /* 0x0000001d20087223 */ /* 0x000fe40000000008 */
[----:B------:R-:W0:Y:S01]  /*2170*/  LDS R32, [R5.X4+0xa10] ;  /* 0x000a100005207984 */ /* 0x000e220000004800 */
[C---:B-1----:R-:W-:Y:S02]  /*2180*/  FFMA R72, R19.reuse, R45, R72 ;  /* 0x0000002d13487223 */ /* 0x042fe40000000048 */
[----:B------:R-:W-:Y:S02]  /*2190*/  FFMA R9, R19, R53, R9 ;  /* 0x0000003513097223 */ /* 0x000fe40000000009 */
[----:B--2---:R-:W-:Y:S02]  /*21a0*/  FFMA R44, R23, R45, R44 ;  /* 0x0000002d172c7223 */ /* 0x004fe4000000002c */
[----:B------:R-:W-:Y:S01]  /*21b0*/  FFMA R60, R19, R29, R60 ;  /* 0x0000001d133c7223 */ /* 0x000fe2000000003c */
[----:B------:R-:W-:Y:S01]  /*21c0*/  LDS R45, [R5.X4+0xaf0] ;  /* 0x000af000052d7984 */ /* 0x000fe20000004800 */
[----:B---3--:R-:W-:-:S02]  /*21d0*/  FFMA R64, R11, R46, R64 ;  /* 0x0000002e0b407223 */ /* 0x008fc40000000040 */
[----:B------:R-:W-:Y:S02]  /*21e0*/  FFMA R10, R23, R29, R10 ;  /* 0x0000001d170a7223 */ /* 0x000fe4000000000a */
[-C--:B----4-:R-:W-:Y:S02]  /*21f0*/  FFMA R70, R17, R46.reuse, R70 ;  /* 0x0000002e11467223 */ /* 0x090fe40000000046 */
[-C--:B------:R-:W-:Y:S02]  /*2200*/  FFMA R63, R19, R33.reuse, R63 ;  /* 0x00000021133f7223 */ /* 0x080fe4000000003f */
[-C--:B-----5:R-:W-:Y:S02]  /*2210*/  FFMA R72, R21, R46.reuse, R72 ;  /* 0x0000002e15487223 */ /* 0x0a0fe40000000048 */
[----:B------:R-:W-:Y:S02]  /*2220*/  FFMA R46, R59, R46, R44 ;  /* 0x0000002e3b2e7223 */ /* 0x000fe4000000002c */
[----:B------:R-:W1:Y:S01]  /*2230*/  LDS R44, [R5.X4+0xa48] ;  /* 0x000a4800052c7984 */ /* 0x000e620000004800 */
[----:B------:R-:W-:-:S02]  /*2240*/  FFMA R15, R23, R33, R15 ;  /* 0x00000021170f7223 */ /* 0x000fc4000000000f */
[C---:B------:R-:W-:Y:S02]  /*2250*/  FFMA R68, R19.reuse, R25, R68 ;  /* 0x0000001913447223 */ /* 0x040fe40000000044 */
[C---:B------:R-:W-:Y:S02]  /*2260*/  FFMA R76, R19.reuse, R49, R76 ;  /* 0x00000031134c7223 */ /* 0x040fe4000000004c */
[C---:B------:R-:W-:Y:S02]  /*2270*/  FFMA R57, R19.reuse, R37, R57 ;  /* 0x0000002513397223 */ /* 0x040fe40000000039 */
[----:B------:R-:W-:Y:S02]  /*2280*/  FFMA R18, R19, R41, R18 ;  /* 0x0000002913127223 */ /* 0x000fe40000000012 */
[C---:B------:R-:W-:Y:S02]  /*2290*/  FFMA R24, R23.reuse, R25, R24 ;  /* 0x0000001917187223 */ /* 0x040fe40000000018 */
[----:B------:R-:W-:-:S02]  /*22a0*/  FFMA R48, R23, R49, R48 ;  /* 0x0000003117307223 */ /* 0x000fc40000000030 */
[C---:B------:R-:W-:Y:S01]  /*22b0*/  FFMA R69, R23.reuse, R53, R69 ;  /* 0x0000003517457223 */ /* 0x040fe20000000045 */
[----:B------:R-:W-:Y:S01]  /*22c0*/  LDS R49, [R5.X4+0xa80] ;  /* 0x000a800005317984 */ /* 0x000fe20000004800 */
[C---:B------:R-:W-:Y:S02]  /*22d0*/  FFMA R36, R23.reuse, R37, R36 ;  /* 0x0000002517247223 */ /* 0x040fe40000000024 */
[----:B------:R-:W-:Y:S01]  /*22e0*/  FFMA R40, R23, R41, R40 ;  /* 0x0000002917287223 */ /* 0x000fe20000000028 */
[----:B------:R-:W-:Y:S01]  /*22f0*/  LDS R53, [R5.X4+0xb28] ;  /* 0x000b280005357984 */ /* 0x000fe20000004800 */
[-C--:B------:R-:W-:Y:S02]  /*2300*/  FFMA R52, R11, R30.reuse, R52 ;  /* 0x0000001e0b347223 */ /* 0x080fe40000000034 */
[-C--:B------:R-:W-:Y:S01]  /*2310*/  FFMA R33, R17, R30.reuse, R8 ;  /* 0x0000001e11217223 */ /* 0x080fe20000000008 */
[----:B------:R-:W-:Y:S01]  /*2320*/  LDS R41, [R5.X4+0xab8] ;  /* 0x000ab80005297984 */ /* 0x000fe20000004800 */
[----:B------:R-:W-:-:S02]  /*2330*/  FFMA R60, R21, R30, R60 ;  /* 0x0000001e153c7223 */ /* 0x000fc4000000003c */
[C---:B------:R-:W-:Y:S02]  /*2340*/  FFMA R20, R11.reuse, R26, R20 ;  /* 0x0000001a0b147223 */ /* 0x040fe40000000014 */
[C---:B------:R-:W-:Y:S02]  /*2350*/  FFMA R62, R11.reuse, R50, R62 ;  /* 0x000000320b3e7223 */ /* 0x040fe4000000003e */
[C---:B------:R-:W-:Y:S02]  /*2360*/  FFMA R67, R11.reuse, R54, R67 ;  /* 0x000000360b437223 */ /* 0x040fe40000000043 */
[C---:B------:R-:W-:Y:S02]  /*2370*/  FFMA R19, R11.reuse, R34, R12 ;  /* 0x000000220b137223 */ /* 0x040fe4000000000c */
[C---:B------:R-:W-:Y:S02]  /*2380*/  FFMA R23, R11.reuse, R38, R14 ;  /* 0x000000260b177223 */ /* 0x040fe4000000000e */
[----:B------:R-:W-:-:S02]  /*2390*/  FFMA R25, R11, R42, R13 ;  /* 0x0000002a0b197223 */ /* 0x000fc4000000000d */
[----:B------:R-:W-:Y:S02]  /*23a0*/  FFMA R22, R17, R26, R22 ;  /* 0x0000001a11167223 */ /* 0x000fe40000000016 */
[----:B------:R-:W-:Y:S02]  /*23b0*/  FFMA R29, R21, R54, R9 ;  /* 0x00000036151d7223 */ /* 0x000fe40000000009 */
[----:B------:R-:W-:Y:S02]  /*23c0*/  FFMA R30, R59, R30, R10 ;  /* 0x0000001e3b1e7223 */ /* 0x000fe4000000000a */
[----:B------:R-:W2:Y:S01]  /*23d0*/  LDS.128 R8, [R4.X4+0x3830] ;  /* 0x0038300004087984 */ /* 0x000ea20000004c00 */
[C---:B------:R-:W-:Y:S02]  /*23e0*/  FFMA R66, R17.reuse, R54, R66 ;  /* 0x0000003611427223 */ /* 0x040fe40000000042 */
[-C--:B------:R-:W-:Y:S02]  /*23f0*/  FFMA R61, R17, R34.reuse, R61 ;  /* 0x00000022113d7223 */ /* 0x080fe4000000003d */
[----:B------:R-:W-:-:S02]  /*2400*/  FFMA R63, R21, R34, R63 ;  /* 0x00000022153f7223 */ /* 0x000fc4000000003f */
[----:B------:R-:W-:Y:S02]  /*2410*/  FFMA R69, R59, R54, R69 ;  /* 0x000000363b457223 */ /* 0x000fe40000000045 */
[C---:B------:R-:W-:Y:S02]  /*2420*/  FFMA R65, R17.reuse, R38, R65 ;  /* 0x0000002611417223 */ /* 0x040fe40000000041 */
[----:B------:R-:W-:Y:S02]  /*2430*/  FFMA R58, R17, R42, R58 ;  /* 0x0000002a113a7223 */ /* 0x000fe4000000003a */
[C---:B------:R-:W-:Y:S02]  /*2440*/  FFMA R57, R21.reuse, R38, R57 ;  /* 0x0000002615397223 */ /* 0x040fe40000000039 */
[----:B------:R-:W-:Y:S02]  /*2450*/  FFMA R37, R21, R42, R18 ;  /* 0x0000002a15257223 */ /* 0x000fe40000000012 */
[----:B------:R-:W-:-:S02]  /*2460*/  FFMA R34, R59, R34, R15 ;  /* 0x000000223b227223 */ /* 0x000fc4000000000f */
[C---:B------:R-:W-:Y:S01]  /*2470*/  FFMA R36, R59.reuse, R38, R36 ;  /* 0x000000263b247223 */ /* 0x040fe20000000024 */
[----:B------:R-:W3:Y:S01]  /*2480*/  LDS.128 R12, [R4.X4+0x3930] ;  /* 0x00393000040c7984 */ /* 0x000ee20000004c00 */
[----:B------:R-:W-:Y:S02]  /*2490*/  FFMA R54, R59, R42, R40 ;  /* 0x0000002a3b367223 */ /* 0x000fe40000000028 */
[C---:B------:R-:W-:Y:S02]  /*24a0*/  FFMA R68, R21.reuse, R26, R68 ;  /* 0x0000001a15447223 */ /* 0x040fe40000000044 */
[----:B------:R-:W-:Y:S02]  /*24b0*/  FFMA R76, R21, R50, R76 ;  /* 0x00000032154c7223 */ /* 0x000fe4000000004c */
[C---:B0-----:R-:W-:Y:S02]  /*24c0*/  FFMA R38, R16.reuse, R27, R20 ;  /* 0x0000001b10267223 */ /* 0x041fe40000000014 */
[----:B------:R-:W-:-:S02]  /*24d0*/  FFMA R42, R16, R39, R23 ;  /* 0x00000027102a7223 */ /* 0x000fc40000000017 */
[-C--:B------:R-:W-:Y:S02]  /*24e0*/  FFMA R71, R28, R27.reuse, R22 ;  /* 0x0000001b1c477223 */ /* 0x080fe40000000016 */
[----:B------:R-:W0:Y:S01]  /*24f0*/  LDS.128 R20, [R4.X4+0x3b30] ;  /* 0x003b300004147984 */ /* 0x000e220000004c00 */
[----:B------:R-:W-:Y:S02]  /*2500*/  FFMA R24, R59, R26, R24 ;  /* 0x0000001a3b187223 */ /* 0x000fe40000000018 */
[C---:B------:R-:W-:Y:S02]  /*2510*/  FFMA R73, R32.reuse, R27, R68 ;  /* 0x0000001b20497223 */ /* 0x040fe40000000044 */
[-C--:B------:R-:W-:Y:S02]  /*2520*/  FFMA R74, R17, R50.reuse, R74 ;  /* 0x00000032114a7223 */ /* 0x080fe4000000004a */
[----:B------:R-:W-:Y:S02]  /*2530*/  FFMA R48, R59, R50, R48 ;  /* 0x000000323b307223 */ /* 0x000fe40000000030 */
[----:B------:R-:W-:-:S02]  /*2540*/  FFMA R68, R32, R43, R37 ;  /* 0x0000002b20447223 */ /* 0x000fc40000000025 */
[----:B------:R-:W-:Y:S02]  /*2550*/  FFMA R50, R16, R43, R25 ;  /* 0x0000002b10327223 */ /* 0x000fe40000000019 */
[----:B-1----:R-:W-:Y:S02]  /*2560*/  FFMA R37, R44, R27, R24 ;  /* 0x0000001b2c257223 */ /* 0x002fe40000000018 */
[----:B------:R-:W1:Y:S01]  /*2570*/  LDS.128 R24, [R4.X4+0x3c30] ;  /* 0x003c300004187984 */ /* 0x000e620000004c00 */
[----:B------:R-:W-:Y:S02]  /*2580*/  FFMA R59, R28, R31, R33 ;  /* 0x0000001f1c3b7223 */ /* 0x000fe40000000021 */
[C---:B------:R-:W-:Y:S02]  /*2590*/  FFMA R72, R32.reuse, R47, R72 ;  /* 0x0000002f20487223 */ /* 0x040fe40000000048 */
[C---:B------:R-:W-:Y:S02]  /*25a0*/  FFMA R76, R32.reuse, R51, R76 ;  /* 0x00000033204c7223 */ /* 0x040fe4000000004c */
[----:B------:R-:W-:-:S02]  /*25b0*/  FFMA R33, R32, R55, R29 ;  /* 0x0000003720217223 */ /* 0x000fc4000000001d */
[C---:B------:R-:W-:Y:S02]  /*25c0*/  FFMA R63, R32.reuse, R35, R63 ;  /* 0x00000023203f7223 */ /* 0x040fe4000000003f */
[C---:B------:R-:W-:Y:S02]  /*25d0*/  FFMA R57, R32.reuse, R39, R57 ;  /* 0x0000002720397223 */ /* 0x040fe40000000039 */
[----:B------:R-:W-:Y:S02]  /*25e0*/  FFMA R60, R32, R31, R60 ;  /* 0x0000001f203c7223 */ /* 0x000fe4000000003c */
[-C--:B------:R-:W-:Y:S02]  /*25f0*/  FFMA R64, R16, R47.reuse, R64 ;  /* 0x0000002f10407223 */ /* 0x080fe40000000040 */
[C---:B------:R-:W-:Y:S02]  /*2600*/  FFMA R70, R28.reuse, R47, R70 ;  /* 0x0000002f1c467223 */ /* 0x040fe40000000046 */
[----:B------:R-:W-:-:S02]  /*2610*/  FFMA R58, R28, R43, R58 ;  /* 0x0000002b1c3a7223 */ /* 0x000fc4000000003a */
[C---:B------:R-:W-:Y:S02]  /*2620*/  FFMA R32, R44.reuse, R47, R46 ;  /* 0x0000002f2c207223 */ /* 0x040fe4000000002e */
[C---:B------:R-:W-:Y:S02]  /*2630*/  FFMA R54, R44.reuse, R43, R54 ;  /* 0x0000002b2c367223 */ /* 0x040fe40000000036 */
[C---:B------:R-:W-:Y:S02]  /*2640*/  FFMA R48, R44.reuse, R51, R48 ;  /* 0x000000332c307223 */ /* 0x040fe40000000030 */
[C---:B------:R-:W-:Y:S02]  /*2650*/  FFMA R69, R44.reuse, R55, R69 ;  /* 0x000000372c457223 */ /* 0x040fe40000000045 */
[C---:B------:R-:W-:Y:S02]  /*2660*/  FFMA R46, R44.reuse, R35, R34 ;  /* 0x000000232c2e7223 */ /* 0x040fe40000000022 */
[----:B------:R-:W-:-:S02]  /*2670*/  FFMA R47, R44, R39, R36 ;  /* 0x000000272c2f7223 */ /* 0x000fc40000000024 */
[C---:B--2---:R-:W-:Y:S02]  /*2680*/  FFMA R43, R8.reuse, R49, R38 ;  /* 0x00000031082b7223 */ /* 0x044fe40000000026 */
[C---:B------:R-:W-:Y:S02]  /*2690*/  FFMA R71, R8.reuse, R41, R71 ;  /* 0x0000002908477223 */ /* 0x040fe40000000047 */
[----:B------:R-:W-:Y:S02]  /*26a0*/  FFMA R73, R8, R45, R73 ;  /* 0x0000002d08497223 */ /* 0x000fe40000000049 */
[----:B------:R-:W-:Y:S02]  /*26b0*/  FFMA R52, R16, R31, R52 ;  /* 0x0000001f10347223 */ /* 0x000fe40000000034 */
[C---:B------:R-:W-:Y:S02]  /*26c0*/  FFMA R74, R28.reuse, R51, R74 ;  /* 0x000000331c4a7223 */ /* 0x040fe4000000004a */
[----:B------:R-:W-:-:S02]  /*26d0*/  FFMA R66, R28, R55, R66 ;  /* 0x000000371c427223 */ /* 0x000fc40000000042 */
[C---:B------:R-:W-:Y:S02]  /*26e0*/  FFMA R61, R28.reuse, R35, R61 ;  /* 0x000000231c3d7223 */ /* 0x040fe4000000003d */
[----:B------:R-:W-:Y:S02]  /*26f0*/  FFMA R65, R28, R39, R65 ;  /* 0x000000271c417223 */ /* 0x000fe40000000041 */
[----:B------:R-:W-:Y:S02]  /*2700*/  FFMA R44, R44, R31, R30 ;  /* 0x0000001f2c2c7223 */ /* 0x000fe4000000001e */
[----:B------:R-:W-:Y:S01]  /*2710*/  FFMA R8, R8, R53, R37 ;  /* 0x0000003508087223 */ /* 0x000fe20000000025 */
[----:B------:R-:W2:Y:S01]  /*2720*/  LDS.128 R28, [R4.X4+0x3d30] ;  /* 0x003d3000041c7984 */ /* 0x000ea20000004c00 */
[C---:B------:R-:W-:Y:S02]  /*2730*/  FFMA R62, R16.reuse, R51, R62 ;  /* 0x00000033103e7223 */ /* 0x040fe4000000003e */
[C---:B------:R-:W-:Y:S01]  /*2740*/  FFMA R67, R16.reuse, R55, R67 ;  /* 0x0000003710437223 */ /* 0x040fe20000000043 */
[----:B------:R-:W4:Y:S01]  /*2750*/  LDS.128 R36, [R4.X4+0x3e30] ;  /* 0x003e300004247984 */ /* 0x000f220000004c00 */
[----:B------:R-:W-:-:S02]  /*2760*/  FFMA R40, R16, R35, R19 ;  /* 0x0000002310287223 */ /* 0x000fc40000000013 */
[C---:B---3--:R-:W-:Y:S01]  /*2770*/  FFMA R64, R12.reuse, R49, R64 ;  /* 0x000000310c407223 */ /* 0x048fe20000000040 */
[----:B------:R-:W3:Y:S01]  /*2780*/  LDS.128 R16, [R4.X4+0x3a30] ;  /* 0x003a300004107984 */ /* 0x000ee20000004c00 */
[C---:B------:R-:W-:Y:S02]  /*2790*/  FFMA R70, R12.reuse, R41, R70 ;  /* 0x000000290c467223 */ /* 0x040fe40000000046 */
[C---:B------:R-:W-:Y:S01]  /*27a0*/  FFMA R72, R12.reuse, R45, R72 ;  /* 0x0000002d0c487223 */ /* 0x040fe20000000048 */
[----:B------:R-:W-:Y:S01]  /*27b0*/  LDS R55, [R5.X4+0xb60] ;  /* 0x000b600005377984 */ /* 0x000fe20000004800 */
[----:B------:R-:W-:Y:S02]  /*27c0*/  FFMA R12, R12, R53, R32 ;  /* 0x000000350c0c7223 */ /* 0x000fe40000000020 */
[----:B0-----:R-:W-:Y:S02]  /*27d0*/  FFMA R51, R20, R45, R33 ;  /* 0x0000002d14337223 */ /* 0x001fe40000000021 */
[----:B------:R-:W0:Y:S01]  /*27e0*/  LDS.128 R32, [R4.X4+0x3f30] ;  /* 0x003f300004207984 */ /* 0x000e220000004c00 */
[----:B-1----:R-:W-:-:S02]  /*27f0*/  FFMA R40, R24, R49, R40 ;  /* 0x0000003118287223 */ /* 0x002fc40000000028 */
[C---:B------:R-:W-:Y:S02]  /*2800*/  FFMA R61, R24.reuse, R41, R61 ;  /* 0x00000029183d7223 */ /* 0x040fe4000000003d */
[C---:B------:R-:W-:Y:S02]  /*2810*/  FFMA R63, R24.reuse, R45, R63 ;  /* 0x0000002d183f7223 */ /* 0x040fe4000000003f */
[----:B------:R-:W-:Y:S02]  /*2820*/  FFMA R46, R24, R53, R46 ;  /* 0x00000035182e7223 */ /* 0x000fe4000000002e */
[----:B------:R-:W1:Y:S01]  /*2830*/  LDS R24, [R5.X4+0xb98] ;  /* 0x000b980005187984 */ /* 0x000e620000004800 */
[----:B------:R-:W-:Y:S02]  /*2840*/  FFMA R66, R20, R41, R66 ;  /* 0x0000002914427223 */ /* 0x000fe40000000042 */
[C---:B--2---:R-:W-:Y:S02]  /*2850*/  FFMA R42, R28.reuse, R49, R42 ;  /* 0x000000311c2a7223 */ /* 0x044fe4000000002a */
[----:B------:R-:W-:-:S02]  /*2860*/  FFMA R65, R28, R41, R65 ;  /* 0x000000291c417223 */ /* 0x000fc40000000041 */
[C---:B------:R-:W-:Y:S02]  /*2870*/  FFMA R57, R28.reuse, R45, R57 ;  /* 0x0000002d1c397223 */ /* 0x040fe40000000039 */
[----:B------:R-:W-:Y:S02]  /*2880*/  FFMA R47, R28, R53, R47 ;  /* 0x000000351c2f7223 */ /* 0x000fe4000000002f */
[C---:B----4-:R-:W-:Y:S01]  /*2890*/  FFMA R50, R36.reuse, R49, R50 ;  /* 0x0000003124327223 */ /* 0x050fe20000000032 */
[----:B------:R-:W2:Y:S01]  /*28a0*/  LDS R28, [R5.X4+0xbd0] ;  /* 0x000bd000051c7984 */ /* 0x000ea20000004800 */
[C---:B------:R-:W-:Y:S02]  /*28b0*/  FFMA R58, R36.reuse, R41, R58 ;  /* 0x00000029243a7223 */ /* 0x040fe4000000003a */
[C---:B------:R-:W-:Y:S02]  /*28c0*/  FFMA R68, R36.reuse, R45, R68 ;  /* 0x0000002d24447223 */ /* 0x040fe40000000044 */
[----:B------:R-:W-:-:S02]  /*28d0*/  FFMA R54, R36, R53, R54 ;  /* 0x0000003524367223 */ /* 0x000fc40000000036 */
[----:B------:R-:W4:Y:S01]  /*28e0*/  LDS R36, [R5.X4+0xc08] ;  /* 0x000c080005247984 */ /* 0x000f220000004800 */
[C---:B---3--:R-:W-:Y:S02]  /*28f0*/  FFMA R62, R16.reuse, R49, R62 ;  /* 0x00000031103e7223 */ /* 0x048fe4000000003e */
[C---:B------:R-:W-:Y:S02]  /*2900*/  FFMA R74, R16.reuse, R41, R74 ;  /* 0x00000029104a7223 */ /* 0x040fe4000000004a */
[C---:B------:R-:W-:Y:S02]  /*2910*/  FFMA R76, R16.reuse, R45, R76 ;  /* 0x0000002d104c7223 */ /* 0x040fe4000000004c */
[----:B------:R-:W-:Y:S02]  /*2920*/  FFMA R48, R16, R53, R48 ;  /* 0x0000003510307223 */ /* 0x000fe40000000030 */
[-C--:B------:R-:W-:Y:S02]  /*2930*/  FFMA R16, R20, R49.reuse, R67 ;  /* 0x0000003114107223 */ /* 0x080fe40000000043 */
[----:B0-----:R-:W-:-:S02]  /*2940*/  FFMA R52, R32, R49, R52 ;  /* 0x0000003120347223 */ /* 0x001fc40000000034 */
[C---:B------:R-:W-:Y:S01]  /*2950*/  FFMA R59, R32.reuse, R41, R59 ;  /* 0x00000029203b7223 */ /* 0x040fe2000000003b */
[----:B------:R-:W-:Y:S01]  /*2960*/  LDS R49, [R5.X4+0xcb0] ;  /* 0x000cb00005317984 */ /* 0x000fe20000004800 */
[----:B------:R-:W-:Y:S02]  /*2970*/  FFMA R60, R32, R45, R60 ;  /* 0x0000002d203c7223 */ /* 0x000fe4000000003c */
[-C--:B------:R-:W-:Y:S01]  /*2980*/  FFMA R20, R20, R53.reuse, R69 ;  /* 0x0000003514147223 */ /* 0x080fe20000000045 */
[----:B------:R-:W0:Y:S01]  /*2990*/  LDS R41, [R5.X4+0xc40] ;  /* 0x000c400005297984 */ /* 0x000e220000004800 */
[----:B------:R-:W-:Y:S02]  /*29a0*/  FFMA R44, R32, R53, R44 ;  /* 0x00000035202c7223 */ /* 0x000fe4000000002c */
[C---:B-1----:R-:W-:Y:S01]  /*29b0*/  FFMA R71, R24.reuse, R9, R71 ;  /* 0x0000000918477223 */ /* 0x042fe20000000047 */
[----:B------:R-:W1:Y:S01]  /*29c0*/  LDS R45, [R5.X4+0xc78] ;  /* 0x000c7800052d7984 */ /* 0x000e620000004800 */
[----:B------:R-:W-:-:S02]  /*29d0*/  FFMA R70, R24, R13, R70 ;  /* 0x0000000d18467223 */ /* 0x000fc40000000046 */
[C---:B------:R-:W-:Y:S01]  /*29e0*/  FFMA R74, R24.reuse, R17, R74 ;  /* 0x00000011184a7223 */ /* 0x040fe2000000004a */
[----:B------:R-:W3:Y:S01]  /*29f0*/  LDS R53, [R5.X4+0xce8] ;  /* 0x000ce80005357984 */ /* 0x000ee20000004800 */
[C---:B------:R-:W-:Y:S02]  /*2a00*/  FFMA R66, R24.reuse, R21, R66 ;  /* 0x0000001518427223 */ /* 0x040fe40000000042 */
[C---:B------:R-:W-:Y:S02]  /*2a10*/  FFMA R61, R24.reuse, R25, R61 ;  /* 0x00000019183d7223 */ /* 0x040fe4000000003d */
[C---:B------:R-:W-:Y:S02]  /*2a20*/  FFMA R65, R24.reuse, R29, R65 ;  /* 0x0000001d18417223 */ /* 0x040fe40000000041 */
[C---:B------:R-:W-:Y:S02]  /*2a30*/  FFMA R58, R24.reuse, R37, R58 ;  /* 0x00000025183a7223 */ /* 0x040fe4000000003a */
[----:B------:R-:W-:-:S02]  /*2a40*/  FFMA R59, R24, R33, R59 ;  /* 0x00000021183b7223 */ /* 0x000fc4000000003b */
[----:B------:R-:W5:Y:S01]  /*2a50*/  LDS R24, [R5.X4+0xd20] ;  /* 0x000d200005187984 */ /* 0x000f620000004800 */
[-C--:B------:R-:W-:Y:S02]  /*2a60*/  FFMA R64, R55, R13.reuse, R64 ;  /* 0x0000000d37407223 */ /* 0x080fe40000000040 */
[-C--:B--2---:R-:W-:Y:S02]  /*2a70*/  FFMA R72, R28, R13.reuse, R72 ;  /* 0x0000000d1c487223 */ /* 0x084fe40000000048 */
[----:B----4-:R-:W-:Y:S02]  /*2a80*/  FFMA R12, R36, R13, R12 ;  /* 0x0000000d240c7223 */ /* 0x010fe4000000000c */
[C---:B------:R-:W-:Y:S02]  /*2a90*/  FFMA R73, R28.reuse, R9, R73 ;  /* 0x000000091c497223 */ /* 0x040fe40000000049 */
[C---:B------:R-:W-:Y:S02]  /*2aa0*/  FFMA R76, R28.reuse, R17, R76 ;  /* 0x000000111c4c7223 */ /* 0x040fe4000000004c */
[----:B------:R-:W-:-:S02]  /*2ab0*/  FFMA R51, R28, R21, R51 ;  /* 0x000000151c337223 */ /* 0x000fc40000000033 */
[C---:B------:R-:W-:Y:S02]  /*2ac0*/  FFMA R63, R28.reuse, R25, R63 ;  /* 0x000000191c3f7223 */ /* 0x040fe4000000003f */
[C---:B------:R-:W-:Y:S02]  /*2ad0*/  FFMA R57, R28.reuse, R29, R57 ;  /* 0x0000001d1c397223 */ /* 0x040fe40000000039 */
[C---:B------:R-:W-:Y:S02]  /*2ae0*/  FFMA R68, R28.reuse, R37, R68 ;  /* 0x000000251c447223 */ /* 0x040fe40000000044 */
[----:B------:R-:W-:Y:S02]  /*2af0*/  FFMA R60, R28, R33, R60 ;  /* 0x000000211c3c7223 */ /* 0x000fe4000000003c */
[-C--:B0-----:R-:W-:Y:S01]  /*2b00*/  FFMA R64, R41, R14.reuse, R64 ;  /* 0x0000000e29407223 */ /* 0x081fe20000000040 */
[----:B------:R-:W0:Y:S01]  /*2b10*/  LDS R28, [R5.X4+0xd58] ;  /* 0x000d5800051c7984 */ /* 0x000e220000004800 */
[----:B------:R-:W-:-:S02]  /*2b20*/  FFMA R72, R49, R14, R72 ;  /* 0x0000000e31487223 */ /* 0x000fc40000000048 */
[----:B-1----:R-:W-:Y:S02]  /*2b30*/  FFMA R70, R45, R14, R70 ;  /* 0x0000000e2d467223 */ /* 0x002fe40000000046 */
[C---:B------:R-:W-:Y:S02]  /*2b40*/  FFMA R8, R36.reuse, R9, R8 ;  /* 0x0000000924087223 */ /* 0x040fe40000000008 */
[C---:B------:R-:W-:Y:S02]  /*2b50*/  FFMA R48, R36.reuse, R17, R48 ;  /* 0x0000001124307223 */ /* 0x040fe40000000030 */
[C---:B------:R-:W-:Y:S02]  /*2b60*/  FFMA R20, R36.reuse, R21, R20 ;  /* 0x0000001524147223 */ /* 0x040fe40000000014 */
[C---:B------:R-:W-:Y:S02]  /*2b70*/  FFMA R46, R36.reuse, R25, R46 ;  /* 0x00000019242e7223 */ /* 0x040fe4000000002e */
[----:B------:R-:W-:-:S02]  /*2b80*/  FFMA R47, R36, R29, R47 ;  /* 0x0000001d242f7223 */ /* 0x000fc4000000002f */
[C---:B------:R-:W-:Y:S02]  /*2b90*/  FFMA R54, R36.reuse, R37, R54 ;  /* 0x0000002524367223 */ /* 0x040fe40000000036 */
[----:B------:R-:W-:Y:S02]  /*2ba0*/  FFMA R44, R36, R33, R44 ;  /* 0x00000021242c7223 */ /* 0x000fe4000000002c */
[----:B---3--:R-:W-:Y:S01]  /*2bb0*/  FFMA R14, R53, R14, R12 ;  /* 0x0000000e350e7223 */ /* 0x008fe2000000000c */
[----:B------:R-:W1:Y:S01]  /*2bc0*/  LDS R36, [R5.X4+0xd90] ;  /* 0x000d900005247984 */ /* 0x000e620000004800 */
[C---:B------:R-:W-:Y:S02]  /*2bd0*/  FFMA R43, R55.reuse, R9, R43 ;  /* 0x00000009372b7223 */ /* 0x040fe4000000002b */
[C---:B------:R-:W-:Y:S01]  /*2be0*/  FFMA R62, R55.reuse, R17, R62 ;  /* 0x00000011373e7223 */ /* 0x040fe2000000003e */
[----:B------:R-:W2:Y:S01]  /*2bf0*/  LDS R12, [R5.X4+0xdc8] ;  /* 0x000dc800050c7984 */ /* 0x000ea20000004800 */
[----:B------:R-:W-:-:S02]  /*2c00*/  FFMA R16, R55, R21, R16 ;  /* 0x0000001537107223 */ /* 0x000fc40000000010 */
[C---:B------:R-:W-:Y:S02]  /*2c10*/  FFMA R40, R55.reuse, R25, R40 ;  /* 0x0000001937287223 */ /* 0x040fe40000000028 */
[C---:B------:R-:W-:Y:S01]  /*2c20*/  FFMA R42, R55.reuse, R29, R42 ;  /* 0x0000001d372a7223 */ /* 0x040fe2000000002a */
[----:B------:R-:W-:Y:S01]  /*2c30*/  LDS R25, [R5.X4+0xe38] ;  /* 0x000e380005197984 */ /* 0x000fe20000004800 */
[C---:B------:R-:W-:Y:S02]  /*2c40*/  FFMA R32, R55.reuse, R37, R50 ;  /* 0x0000002537207223 */ /* 0x040fe40000000032 */
[----:B------:R-:W-:Y:S01]  /*2c50*/  FFMA R55, R55, R33, R52 ;  /* 0x0000002137377223 */ /* 0x000fe20000000034 */
[----:B------:R-:W-:Y:S01]  /*2c60*/  LDS R29, [R5.X4+0xe70] ;  /* 0x000e7000051d7984 */ /* 0x000fe20000004800 */
[C---:B------:R-:W-:Y:S02]  /*2c70*/  FFMA R43, R41.reuse, R10, R43 ;  /* 0x0000000a292b7223 */ /* 0x040fe4000000002b */
[C---:B------:R-:W-:Y:S01]  /*2c80*/  FFMA R62, R41.reuse, R18, R62 ;  /* 0x00000012293e7223 */ /* 0x040fe2000000003e */
[----:B------:R-:W-:Y:S01]  /*2c90*/  LDS R33, [R5.X4+0xe00] ;  /* 0x000e000005217984 */ /* 0x000fe20000004800 */
[----:B------:R-:W-:-:S02]  /*2ca0*/  FFMA R16, R41, R22, R16 ;  /* 0x0000001629107223 */ /* 0x000fc40000000010 */
[C---:B------:R-:W-:Y:S01]  /*2cb0*/  FFMA R40, R41.reuse, R26, R40 ;  /* 0x0000001a29287223 */ /* 0x040fe20000000028 */
[----:B------:R-:W-:Y:S01]  /*2cc0*/  LDS R37, [R5.X4+0xea8] ;  /* 0x000ea80005257984 */ /* 0x000fe20000004800 */
[C---:B------:R-:W-:Y:S02]  /*2cd0*/  FFMA R42, R41.reuse, R30, R42 ;  /* 0x0000001e292a7223 */ /* 0x040fe4000000002a */
[C---:B------:R-:W-:Y:S02]  /*2ce0*/  FFMA R32, R41.reuse, R38, R32 ;  /* 0x0000002629207223 */ /* 0x040fe40000000020 */
[----:B------:R-:W-:Y:S02]  /*2cf0*/  FFMA R41, R41, R34, R55 ;  /* 0x0000002229297223 */ /* 0x000fe40000000037 */
[C---:B------:R-:W-:Y:S02]  /*2d00*/  FFMA R61, R45.reuse, R26, R61 ;  /* 0x0000001a2d3d7223 */ /* 0x040fe4000000003d */
[----:B------:R-:W-:-:S02]  /*2d10*/  FFMA R65, R45, R30, R65 ;  /* 0x0000001e2d417223 */ /* 0x000fc40000000041 */
[----:B------:R-:W-:Y:S02]  /*2d20*/  FFMA R59, R45, R34, R59 ;  /* 0x000000222d3b7223 */ /* 0x000fe4000000003b */
[C---:B------:R-:W-:Y:S02]  /*2d30*/  FFMA R63, R49.reuse, R26, R63 ;  /* 0x0000001a313f7223 */ /* 0x040fe4000000003f */
[C---:B------:R-:W-:Y:S02]  /*2d40*/  FFMA R57, R49.reuse, R30, R57 ;  /* 0x0000001e31397223 */ /* 0x040fe40000000039 */
[----:B------:R-:W-:Y:S02]  /*2d50*/  FFMA R60, R49, R34, R60 ;  /* 0x00000022313c7223 */ /* 0x000fe4000000003c */
[C---:B------:R-:W-:Y:S02]  /*2d60*/  FFMA R13, R53.reuse, R26, R46 ;  /* 0x0000001a350d7223 */ /* 0x040fe4000000002e */
[----:B------:R-:W-:-:S02]  /*2d70*/  FFMA R17, R53, R30, R47 ;  /* 0x0000001e35117223 */ /* 0x000fc4000000002f */
[C---:B------:R-:W-:Y:S02]  /*2d80*/  FFMA R71, R45.reuse, R10, R71 ;  /* 0x0000000a2d477223 */ /* 0x040fe40000000047 */
[C---:B------:R-:W-:Y:S02]  /*2d90*/  FFMA R74, R45.reuse, R18, R74 ;  /* 0x000000122d4a7223 */ /* 0x040fe4000000004a */
[C---:B------:R-:W-:Y:S02]  /*2da0*/  FFMA R66, R45.reuse, R22, R66 ;  /* 0x000000162d427223 */ /* 0x040fe40000000042 */
[----:B------:R-:W-:Y:S02]  /*2db0*/  FFMA R58, R45, R38, R58 ;  /* 0x000000262d3a7223 */ /* 0x000fe4000000003a */
[C---:B------:R-:W-:Y:S02]  /*2dc0*/  FFMA R76, R49.reuse, R18, R76 ;  /* 0x00000012314c7223 */ /* 0x040fe4000000004c */
[----:B------:R-:W-:-:S02]  /*2dd0*/  FFMA R68, R49, R38, R68 ;  /* 0x0000002631447223 */ /* 0x000fc40000000044 */
[----:B------:R-:W-:Y:S02]  /*2de0*/  FFMA R34, R53, R34, R44 ;  /* 0x0000002235227223 */ /* 0x000fe4000000002c */
[C---:B-----5:R-:W-:Y:S01]  /*2df0*/  FFMA R21, R24.reuse, R11, R43 ;  /* 0x0000000b18157223 */ /* 0x060fe2000000002b */
[----:B------:R-:W3:Y:S01]  /*2e00*/  LDS.128 R44, [R4.X4+0x3940] ;  /* 0x00394000042c7984 */ /* 0x000ee20000004c00 */
[C---:B------:R-:W-:Y:S02]  /*2e10*/  FFMA R64, R24.reuse, R15, R64 ;  /* 0x0000000f18407223 */ /* 0x040fe40000000040 */
[C---:B------:R-:W-:Y:S02]  /*2e20*/  FFMA R62, R24.reuse, R19, R62 ;  /* 0x00000013183e7223 */ /* 0x040fe4000000003e */
[C---:B------:R-:W-:Y:S02]  /*2e30*/  FFMA R16, R24.reuse, R23, R16 ;  /* 0x0000001718107223 */ /* 0x040fe40000000010 */
[----:B------:R-:W-:-:S02]  /*2e40*/  FFMA R26, R24, R27, R40 ;  /* 0x0000001b181a7223 */ /* 0x000fc40000000028 */
[C---:B------:R-:W-:Y:S02]  /*2e50*/  FFMA R30, R24.reuse, R31, R42 ;  /* 0x0000001f181e7223 */ /* 0x040fe4000000002a */
[----:B------:R-:W-:Y:S02]  /*2e60*/  FFMA R32, R24, R39, R32 ;  /* 0x0000002718207223 */ /* 0x000fe40000000020 */
[C---:B------:R-:W-:Y:S02]  /*2e70*/  FFMA R8, R53.reuse, R10, R8 ;  /* 0x0000000a35087223 */ /* 0x040fe40000000008 */
[C---:B------:R-:W-:Y:S02]  /*2e80*/  FFMA R18, R53.reuse, R18, R48 ;  /* 0x0000001235127223 */ /* 0x040fe40000000030 */
[C---:B------:R-:W-:Y:S02]  /*2e90*/  FFMA R20, R53.reuse, R22, R20 ;  /* 0x0000001635147223 */ /* 0x040fe40000000014 */
[----:B------:R-:W-:-:S02]  /*2ea0*/  FFMA R38, R53, R38, R54 ;  /* 0x0000002635267223 */ /* 0x000fc40000000036 */
[----:B------:R-:W-:Y:S01]  /*2eb0*/  FFMA R24, R24, R35, R41 ;  /* 0x0000002318187223 */ /* 0x000fe20000000029 */
[----:B------:R-:W4:Y:S01]  /*2ec0*/  LDS.128 R52, [R4.X4+0x3840] ;  /* 0x0038400004347984 */ /* 0x000f220000004c00 */
[C---:B------:R-:W-:Y:S02]  /*2ed0*/  FFMA R73, R49.reuse, R10, R73 ;  /* 0x0000000a31497223 */ /* 0x040fe40000000049 */
[----:B------:R-:W-:Y:S01]  /*2ee0*/  FFMA R9, R49, R22, R51 ;  /* 0x0000001631097223 */ /* 0x000fe20000000033 */
[----:B------:R-:W5:Y:S01]  /*2ef0*/  LDS.128 R40, [R4.X4+0x3a40] ;  /* 0x003a400004287984 */ /* 0x000f620000004c00 */
[C---:B0-----:R-:W-:Y:S02]  /*2f00*/  FFMA R71, R28.reuse, R11, R71 ;  /* 0x0000000b1c477223 */ /* 0x041fe40000000047 */
[C---:B------:R-:W-:Y:S01]  /*2f10*/  FFMA R70, R28.reuse, R15, R70 ;  /* 0x0000000f1c467223 */ /* 0x040fe20000000046 */
[----:B------:R-:W0:Y:S01]  /*2f20*/  LDS.128 R48, [R4.X4+0x3b40] ;  /* 0x003b400004307984 */ /* 0x000e220000004c00 */
[----:B------:R-:W-:-:S02]  /*2f30*/  FFMA R74, R28, R19, R74 ;  /* 0x000000131c4a7223 */ /* 0x000fc4000000004a */
[C---:B------:R-:W-:Y:S02]  /*2f40*/  FFMA R66, R28.reuse, R23, R66 ;  /* 0x000000171c427223 */ /* 0x040fe40000000042 */
[C---:B------:R-:W-:Y:S02]  /*2f50*/  FFMA R61, R28.reuse, R27, R61 ;  /* 0x0000001b1c3d7223 */ /* 0x040fe4000000003d */
[C---:B------:R-:W-:Y:S02]  /*2f60*/  FFMA R65, R28.reuse, R31, R65 ;  /* 0x0000001f1c417223 */ /* 0x040fe40000000041 */
[C---:B------:R-:W-:Y:S02]  /*2f70*/  FFMA R58, R28.reuse, R39, R58 ;  /* 0x000000271c3a7223 */ /* 0x040fe4000000003a */
[----:B------:R-:W-:Y:S02]  /*2f80*/  FFMA R59, R28, R35, R59 ;  /* 0x000000231c3b7223 */ /* 0x000fe4000000003b */
[----:B-1----:R-:W-:-:S02]  /*2f90*/  FFMA R73, R36, R11, R73 ;  /* 0x0000000b24497223 */ /* 0x002fc40000000049 */
[----:B------:R-:W-:Y:S02]  /*2fa0*/  FFMA R28, R36, R23, R9 ;  /* 0x00000017241c7223 */ /* 0x000fe40000000009 */
[----:B--2---:R-:W-:Y:S02]  /*2fb0*/  FFMA R67, R12, R11, R8 ;  /* 0x0000000b0c437223 */ /* 0x004fe40000000008 */
[----:B------:R-:W1:Y:S01]  /*2fc0*/  LDS.128 R8, [R4.X4+0x3c40] ;  /* 0x003c400004087984 */ /* 0x000e620000004c00 */
[C---:B------:R-:W-:Y:S02]  /*2fd0*/  FFMA R76, R36.reuse, R19, R76 ;  /* 0x00000013244c7223 */ /* 0x040fe4000000004c */
[-C--:B------:R-:W-:Y:S02]  /*2fe0*/  FFMA R72, R36, R15.reuse, R72 ;  /* 0x0000000f24487223 */ /* 0x080fe40000000048 */
[C---:B------:R-:W-:Y:S02]  /*2ff0*/  FFMA R22, R12.reuse, R15, R14 ;  /* 0x0000000f0c167223 */ /* 0x040fe4000000000e */
        /* <DEDUP_REMOVED lines=8> */
[C---:B------:R-:W-:Y:S02]  /*3080*/  FFMA R38, R12.reuse, R39, R38 ;  /* 0x000000270c267223 */ /* 0x040fe40000000026 */
[----:B------:R-:W-:Y:S02]  /*3090*/  FFMA R34, R12, R35, R34 ;  /* 0x000000230c227223 */ /* 0x000fe40000000022 */
[C---:B---3--:R-:W-:Y:S01]  /*30a0*/  FFMA R64, R44.reuse, R33, R64 ;  /* 0x000000212c407223 */ /* 0x048fe20000000040 */
[----:B------:R-:W2:Y:S01]  /*30b0*/  LDS.128 R12, [R4.X4+0x3d40] ;  /* 0x003d4000040c7984 */ /* 0x000ea20000004c00 */
[C---:B------:R-:W-:Y:S02]  /*30c0*/  FFMA R70, R44.reuse, R25, R70 ;  /* 0x000000192c467223 */ /* 0x040fe40000000046 */
[----:B------:R-:W-:-:S02]  /*30d0*/  FFMA R72, R44, R29, R72 ;  /* 0x0000001d2c487223 */ /* 0x000fc40000000048 */
[----:B----4-:R-:W-:Y:S02]  /*30e0*/  FFMA R36, R52, R33, R21 ;  /* 0x0000002134247223 */ /* 0x010fe40000000015 */
[----:B------:R-:W-:Y:S02]  /*30f0*/  FFMA R44, R44, R37, R22 ;  /* 0x000000252c2c7223 */ /* 0x000fe40000000016 */
[C---:B-----5:R-:W-:Y:S01]  /*3100*/  FFMA R62, R40.reuse, R33, R62 ;  /* 0x00000021283e7223 */ /* 0x060fe2000000003e */
[----:B------:R-:W3:Y:S01]  /*3110*/  LDS.128 R20, [R4.X4+0x3e40] ;  /* 0x003e400004147984 */ /* 0x000ee20000004c00 */
[C---:B------:R-:W-:Y:S02]  /*3120*/  FFMA R74, R40.reuse, R25, R74 ;  /* 0x00000019284a7223 */ /* 0x040fe4000000004a */
[C---:B------:R-:W-:Y:S02]  /*3130*/  FFMA R76, R40.reuse, R29, R76 ;  /* 0x0000001d284c7223 */ /* 0x040fe4000000004c */
[----:B------:R-:W-:-:S02]  /*3140*/  FFMA R40, R40, R37, R19 ;  /* 0x0000002528287223 */ /* 0x000fc40000000013 */
[C---:B0-----:R-:W-:Y:S02]  /*3150*/  FFMA R35, R48.reuse, R33, R16 ;  /* 0x0000002130237223 */ /* 0x041fe40000000010 */
[----:B------:R-:W-:Y:S02]  /*3160*/  FFMA R39, R48, R37, R18 ;  /* 0x0000002530277223 */ /* 0x000fe40000000012 */
[----:B------:R-:W0:Y:S01]  /*3170*/  LDS.128 R16, [R4.X4+0x3f40] ;  /* 0x003f400004107984 */ /* 0x000e220000004c00 */
[C---:B-1----:R-:W-:Y:S02]  /*3180*/  FFMA R26, R8.reuse, R33, R26 ;  /* 0x00000021081a7223 */ /* 0x042fe4000000001a */
[C---:B------:R-:W-:Y:S02]  /*3190*/  FFMA R61, R8.reuse, R25, R61 ;  /* 0x00000019083d7223 */ /* 0x040fe4000000003d */
[----:B------:R-:W-:Y:S02]  /*31a0*/  FFMA R63, R8, R29, R63 ;  /* 0x0000001d083f7223 */ /* 0x000fe4000000003f */
[----:B------:R-:W-:-:S02]  /*31b0*/  FFMA R66, R48, R25, R66 ;  /* 0x0000001930427223 */ /* 0x000fc40000000042 */
[----:B------:R-:W-:Y:S02]  /*31c0*/  FFMA R28, R48, R29, R28 ;  /* 0x0000001d301c7223 */ /* 0x000fe4000000001c */
[----:B------:R-:W-:Y:S01]  /*31d0*/  FFMA R8, R8, R37, R27 ;  /* 0x0000002508087223 */ /* 0x000fe2000000001b */
[----:B------:R-:W1:Y:S01]  /*31e0*/  LDS R48, [R5.X4+0xee0] ;  /* 0x000ee00005307984 */ /* 0x000e620000004800 */
[C---:B------:R-:W-:Y:S02]  /*31f0*/  FFMA R71, R52.reuse, R25, R71 ;  /* 0x0000001934477223 */ /* 0x040fe40000000047 */
[C---:B------:R-:W-:Y:S01]  /*3200*/  FFMA R73, R52.reuse, R29, R73 ;  /* 0x0000001d34497223 */ /* 0x040fe20000000049 */
[----:B------:R-:W4:Y:S01]  /*3210*/  LDS R27, [R5.X4+0xf18] ;  /* 0x000f1800051b7984 */ /* 0x000f220000004800 */
[----:B------:R-:W-:Y:S02]  /*3220*/  FFMA R52, R52, R37, R67 ;  /* 0x0000002534347223 */ /* 0x000fe40000000043 */
[----:B--2---:R-:W-:-:S02]  /*3230*/  FFMA R30, R12, R33, R30 ;  /* 0x000000210c1e7223 */ /* 0x004fc4000000001e */
[C---:B------:R-:W-:Y:S02]  /*3240*/  FFMA R65, R12.reuse, R25, R65 ;  /* 0x000000190c417223 */ /* 0x040fe40000000041 */
[C---:B------:R-:W-:Y:S02]  /*3250*/  FFMA R57, R12.reuse, R29, R57 ;  /* 0x0000001d0c397223 */ /* 0x040fe40000000039 */
[----:B------:R-:W-:Y:S02]  /*3260*/  FFMA R12, R12, R37, R31 ;  /* 0x000000250c0c7223 */ /* 0x000fe4000000001f */
[----:B------:R-:W2:Y:S01]  /*3270*/  LDS R31, [R5.X4+0xf50] ;  /* 0x000f5000051f7984 */ /* 0x000ea20000004800 */
[C---:B---3--:R-:W-:Y:S02]  /*3280*/  FFMA R32, R20.reuse, R33, R32 ;  /* 0x0000002114207223 */ /* 0x048fe40000000020 */
[C---:B------:R-:W-:Y:S02]  /*3290*/  FFMA R58, R20.reuse, R25, R58 ;  /* 0x00000019143a7223 */ /* 0x040fe4000000003a */
[----:B------:R-:W-:-:S02]  /*32a0*/  FFMA R68, R20, R29, R68 ;  /* 0x0000001d14447223 */ /* 0x000fc40000000044 */
[----:B------:R-:W-:Y:S02]  /*32b0*/  FFMA R38, R20, R37, R38 ;  /* 0x0000002514267223 */ /* 0x000fe40000000026 */
[----:B------:R-:W3:Y:S01]  /*32c0*/  LDS R20, [R5.X4+0xf88] ;  /* 0x000f880005147984 */ /* 0x000ee20000004800 */
[C---:B0-----:R-:W-:Y:S02]  /*32d0*/  FFMA R33, R16.reuse, R33, R24 ;  /* 0x0000002110217223 */ /* 0x041fe40000000018 */
[C---:B------:R-:W-:Y:S02]  /*32e0*/  FFMA R24, R16.reuse, R25, R59 ;  /* 0x0000001910187223 */ /* 0x040fe4000000003b */
[----:B------:R-:W0:Y:S01]  /*32f0*/  LDS R25, [R5.X4+0xfc0] ;  /* 0x000fc00005197984 */ /* 0x000e220000004800 */
[C---:B------:R-:W-:Y:S02]  /*3300*/  FFMA R60, R16.reuse, R29, R60 ;  /* 0x0000001d103c7223 */ /* 0x040fe4000000003c */
[----:B------:R-:W-:Y:S01]  /*3310*/  FFMA R34, R16, R37, R34 ;  /* 0x0000002510227223 */ /* 0x000fe20000000022 */
[----:B------:R-:W5:Y:S01]  /*3320*/  LDS R29, [R5.X4+0xff8] ;  /* 0x000ff800051d7984 */ /* 0x000f620000004800 */
[----:B-1----:R-:W-:-:S03]  /*3330*/  FFMA R36, R48, R53, R36 ;  /* 0x0000003530247223 */ /* 0x002fc60000000024 */
[----:B------:R-:W-:Y:S01]  /*3340*/  LDS R59, [R5.X4+0x1228] ;  /* 0x00122800053b7984 */ /* 0x000fe20000004800 */
[C---:B------:R-:W-:Y:S02]  /*3350*/  FFMA R64, R48.reuse, R45, R64 ;  /* 0x0000002d30407223 */ /* 0x040fe40000000040 */
[C---:B------:R-:W-:Y:S02]  /*3360*/  FFMA R62, R48.reuse, R41, R62 ;  /* 0x00000029303e7223 */ /* 0x040fe4000000003e */
[C---:B------:R-:W-:Y:S02]  /*3370*/  FFMA R35, R48.reuse, R49, R35 ;  /* 0x0000003130237223 */ /* 0x040fe40000000023 */
[C---:B------:R-:W-:Y:S02]  /*3380*/  FFMA R26, R48.reuse, R9, R26 ;  /* 0x00000009301a7223 */ /* 0x040fe4000000001a */
[C---:B------:R-:W-:Y:S02]  /*3390*/  FFMA R30, R48.reuse, R13, R30 ;  /* 0x0000000d301e7223 */ /* 0x040fe4000000001e */
[----:B------:R-:W-:-:S02]  /*33a0*/  FFMA R16, R48, R21, R32 ;  /* 0x0000001530107223 */ /* 0x000fc40000000020 */
[C---:B----4-:R-:W-:Y:S02]  /*33b0*/  FFMA R71, R27.reuse, R53, R71 ;  /* 0x000000351b477223 */ /* 0x050fe40000000047 */
[C---:B------:R-:W-:Y:S02]  /*33c0*/  FFMA R70, R27.reuse, R45, R70 ;  /* 0x0000002d1b467223 */ /* 0x040fe40000000046 */
[C---:B------:R-:W-:Y:S02]  /*33d0*/  FFMA R74, R27.reuse, R41, R74 ;  /* 0x000000291b4a7223 */ /* 0x040fe4000000004a */
[C---:B------:R-:W-:Y:S02]  /*33e0*/  FFMA R66, R27.reuse, R49, R66 ;  /* 0x000000311b427223 */ /* 0x040fe40000000042 */
[C---:B------:R-:W-:Y:S02]  /*33f0*/  FFMA R61, R27.reuse, R9, R61 ;  /* 0x000000091b3d7223 */ /* 0x040fe4000000003d */
[----:B------:R-:W-:-:S02]  /*3400*/  FFMA R65, R27, R13, R65 ;  /* 0x0000000d1b417223 */ /* 0x000fc40000000041 */
[C---:B------:R-:W-:Y:S02]  /*3410*/  FFMA R58, R27.reuse, R21, R58 ;  /* 0x000000151b3a7223 */ /* 0x040fe4000000003a */
[-C--:B------:R-:W-:Y:S02]  /*3420*/  FFMA R24, R27, R17.reuse, R24 ;  /* 0x000000111b187223 */ /* 0x080fe40000000018 */
[----:B------:R-:W-:Y:S01]  /*3430*/  FFMA R48, R48, R17, R33 ;  /* 0x0000001130307223 */ /* 0x000fe20000000021 */
[----:B------:R-:W1:Y:S01]  /*3440*/  LDS R27, [R5.X4+0x1030] ;  /* 0x00103000051b7984 */ /* 0x000e620000004800 */
[C---:B--2---:R-:W-:Y:S02]  /*3450*/  FFMA R63, R31.reuse, R9, R63 ;  /* 0x000000091f3f7223 */ /* 0x044fe4000000003f */
[----:B------:R-:W-:Y:S01]  /*3460*/  FFMA R57, R31, R13, R57 ;  /* 0x0000000d1f397223 */ /* 0x000fe20000000039 */
[----:B------:R-:W2:Y:S01]  /*3470*/  LDS R33, [R5.X4+0x1068] ;  /* 0x0010680005217984 */ /* 0x000ea20000004800 */
[----:B---3--:R-:W-:-:S02]  /*3480*/  FFMA R52, R20, R53, R52 ;  /* 0x0000003514347223 */ /* 0x008fc40000000034 */
[C---:B------:R-:W-:Y:S02]  /*3490*/  FFMA R44, R20.reuse, R45, R44 ;  /* 0x0000002d142c7223 */ /* 0x040fe4000000002c */
[C---:B------:R-:W-:Y:S02]  /*34a0*/  FFMA R40, R20.reuse, R41, R40 ;  /* 0x0000002914287223 */ /* 0x040fe40000000028 */
[C---:B------:R-:W-:Y:S02]  /*34b0*/  FFMA R39, R20.reuse, R49, R39 ;  /* 0x0000003114277223 */ /* 0x040fe40000000027 */
[C---:B------:R-:W-:Y:S02]  /*34c0*/  FFMA R9, R20.reuse, R9, R8 ;  /* 0x0000000914097223 */ /* 0x040fe40000000008 */
[C---:B------:R-:W-:Y:S01]  /*34d0*/  FFMA R13, R20.reuse, R13, R12 ;  /* 0x0000000d140d7223 */ /* 0x040fe2000000000c */
[----:B------:R-:W3:Y:S01]  /*34e0*/  LDS R8, [R5.X4+0x10a0] ;  /* 0x0010a00005087984 */ /* 0x000ee20000004800 */
[----:B------:R-:W-:-:S02]  /*34f0*/  FFMA R38, R20, R21, R38 ;  /* 0x0000001514267223 */ /* 0x000fc40000000026 */
[----:B------:R-:W-:Y:S02]  /*3500*/  FFMA R34, R20, R17, R34 ;  /* 0x0000001114227223 */ /* 0x000fe40000000022 */
[----:B0-----:R-:W-:Y:S02]  /*3510*/  FFMA R20, R25, R22, R16 ;  /* 0x0000001619147223 */ /* 0x001fe40000000010 */
[----:B------:R-:W0:Y:S01]  /*3520*/  LDS R16, [R5.X4+0x10d8] ;  /* 0x0010d80005107984 */ /* 0x000e220000004800 */
[C---:B------:R-:W-:Y:S02]  /*3530*/  FFMA R72, R31.reuse, R45, R72 ;  /* 0x0000002d1f487223 */ /* 0x040fe40000000048 */
[C---:B------:R-:W-:Y:S01]  /*3540*/  FFMA R76, R31.reuse, R41, R76 ;  /* 0x000000291f4c7223 */ /* 0x040fe2000000004c */
[----:B------:R-:W-:Y:S01]  /*3550*/  LDS R45, [R5.X4+0x11b8] ;  /* 0x0011b800052d7984 */ /* 0x000fe20000004800 */
[----:B------:R-:W-:Y:S02]  /*3560*/  FFMA R68, R31, R21, R68 ;  /* 0x000000151f447223 */ /* 0x000fe40000000044 */
[----:B------:R-:W-:-:S02]  /*3570*/  FFMA R64, R25, R46, R64 ;  /* 0x0000002e19407223 */ /* 0x000fc40000000040 */
[C---:B-----5:R-:W-:Y:S02]  /*3580*/  FFMA R70, R29.reuse, R46, R70 ;  /* 0x0000002e1d467223 */ /* 0x060fe40000000046 */
[----:B------:R-:W-:Y:S02]  /*3590*/  FFMA R21, R29, R22, R58 ;  /* 0x000000161d157223 */ /* 0x000fe4000000003a */
[----:B------:R-:W4:Y:S01]  /*35a0*/  LDS R58, [R5.X4+0x1110] ;  /* 0x00111000053a7984 */ /* 0x000f220000004800 */
[C---:B------:R-:W-:Y:S02]  /*35b0*/  FFMA R62, R25.reuse, R42, R62 ;  /* 0x0000002a193e7223 */ /* 0x040fe4000000003e */
[----:B------:R-:W-:Y:S02]  /*35c0*/  FFMA R26, R25, R10, R26 ;  /* 0x0000000a191a7223 */ /* 0x000fe4000000001a */
[----:B-1----:R-:W-:Y:S02]  /*35d0*/  FFMA R72, R27, R46, R72 ;  /* 0x0000002e1b487223 */ /* 0x002fe40000000048 */
[----:B------:R-:W-:-:S02]  /*35e0*/  FFMA R74, R29, R42, R74 ;  /* 0x0000002a1d4a7223 */ /* 0x000fc4000000004a */
[----:B--2---:R-:W-:Y:S02]  /*35f0*/  FFMA R46, R33, R46, R44 ;  /* 0x0000002e212e7223 */ /* 0x004fe4000000002c */
[----:B------:R-:W1:Y:S01]  /*3600*/  LDS R44, [R5.X4+0x1148] ;  /* 0x00114800052c7984 */ /* 0x000e620000004800 */
[----:B------:R-:W-:Y:S02]  /*3610*/  FFMA R61, R29, R10, R61 ;  /* 0x0000000a1d3d7223 */ /* 0x000fe4000000003d */
[C---:B------:R-:W-:Y:S02]  /*3620*/  FFMA R76, R27.reuse, R42, R76 ;  /* 0x0000002a1b4c7223 */ /* 0x040fe4000000004c */
[----:B------:R-:W-:Y:S02]  /*3630*/  FFMA R63, R27, R10, R63 ;  /* 0x0000000a1b3f7223 */ /* 0x000fe4000000003f */
[C---:B------:R-:W-:Y:S02]  /*3640*/  FFMA R40, R33.reuse, R42, R40 ;  /* 0x0000002a21287223 */ /* 0x040fe40000000028 */
[----:B------:R-:W-:-:S02]  /*3650*/  FFMA R9, R33, R10, R9 ;  /* 0x0000000a21097223 */ /* 0x000fc40000000009 */
[----:B------:R-:W-:Y:S02]  /*3660*/  FFMA R73, R31, R53, R73 ;  /* 0x000000351f497223 */ /* 0x000fe40000000049 */
[----:B------:R-:W-:Y:S01]  /*3670*/  FFMA R12, R25, R54, R36 ;  /* 0x00000036190c7223 */ /* 0x000fe20000000024 */
[----:B------:R-:W-:Y:S01]  /*3680*/  LDS R53, [R5.X4+0x1180] ;  /* 0x0011800005357984 */ /* 0x000fe20000004800 */
[C---:B------:R-:W-:Y:S02]  /*3690*/  FFMA R42, R33.reuse, R50, R39 ;  /* 0x00000032212a7223 */ /* 0x040fe40000000027 */
[----:B------:R-:W-:Y:S02]  /*36a0*/  FFMA R10, R33, R22, R38 ;  /* 0x00000016210a7223 */ /* 0x000fe40000000026 */
[----:B------:R-:W2:Y:S01]  /*36b0*/  LDS.128 R36, [R4.X4+0x3850] ;  /* 0x0038500004247984 */ /* 0x000ea20000004c00 */
[C---:B------:R-:W-:Y:S02]  /*36c0*/  FFMA R28, R31.reuse, R49, R28 ;  /* 0x000000311f1c7223 */ /* 0x040fe4000000001c */
[----:B------:R-:W-:Y:S01]  /*36d0*/  FFMA R60, R31, R17, R60 ;  /* 0x000000111f3c7223 */ /* 0x000fe2000000003c */
[----:B------:R-:W5:Y:S01]  /*36e0*/  LDS R49, [R5.X4+0x11f0] ;  /* 0x0011f00005317984 */ /* 0x000f620000004800 */
[----:B------:R-:W-:-:S02]  /*36f0*/  FFMA R35, R25, R50, R35 ;  /* 0x0000003219237223 */ /* 0x000fc40000000023 */
[----:B------:R-:W-:Y:S02]  /*3700*/  FFMA R32, R29, R18, R24 ;  /* 0x000000121d207223 */ /* 0x000fe40000000018 */
[----:B------:R-:W-:Y:S02]  /*3710*/  FFMA R17, R25, R14, R30 ;  /* 0x0000000e19117223 */ /* 0x000fe4000000001e */
[C---:B------:R-:W-:Y:S02]  /*3720*/  FFMA R71, R29.reuse, R54, R71 ;  /* 0x000000361d477223 */ /* 0x040fe40000000047 */
[C---:B------:R-:W-:Y:S02]  /*3730*/  FFMA R66, R29.reuse, R50, R66 ;  /* 0x000000321d427223 */ /* 0x040fe40000000042 */
[----:B------:R-:W-:Y:S02]  /*3740*/  FFMA R65, R29, R14, R65 ;  /* 0x0000000e1d417223 */ /* 0x000fe40000000041 */
[----:B------:R-:W-:-:S02]  /*3750*/  FFMA R41, R27, R50, R28 ;  /* 0x000000321b297223 */ /* 0x000fc4000000001c */
[C---:B------:R-:W-:Y:S01]  /*3760*/  FFMA R57, R27.reuse, R14, R57 ;  /* 0x0000000e1b397223 */ /* 0x040fe20000000039 */
[----:B------:R-:W2:Y:S01]  /*3770*/  LDS.128 R28, [R4.X4+0x3950] ;  /* 0x00395000041c7984 */ /* 0x000ea20000004c00 */
[----:B------:R-:W-:Y:S02]  /*3780*/  FFMA R68, R27, R22, R68 ;  /* 0x000000161b447223 */ /* 0x000fe40000000044 */
[----:B------:R-:W-:Y:S02]  /*3790*/  FFMA R13, R33, R14, R13 ;  /* 0x0000000e210d7223 */ /* 0x000fe4000000000d */
[----:B------:R-:W-:Y:S02]  /*37a0*/  FFMA R48, R25, R18, R48 ;  /* 0x0000001219307223 */ /* 0x000fe40000000030 */
[C---:B------:R-:W-:Y:S02]  /*37b0*/  FFMA R73, R27.reuse, R54, R73 ;  /* 0x000000361b497223 */ /* 0x040fe40000000049 */
[----:B------:R-:W-:-:S02]  /*37c0*/  FFMA R60, R27, R18, R60 ;  /* 0x000000121b3c7223 */ /* 0x000fc4000000003c */
[C---:B------:R-:W-:Y:S02]  /*37d0*/  FFMA R52, R33.reuse, R54, R52 ;  /* 0x0000003621347223 */ /* 0x040fe40000000034 */
[----:B------:R-:W-:Y:S02]  /*37e0*/  FFMA R14, R33, R18, R34 ;  /* 0x00000012210e7223 */ /* 0x000fe40000000022 */
[C---:B---3--:R-:W-:Y:S02]  /*37f0*/  FFMA R22, R8.reuse, R11, R26 ;  /* 0x0000000b08167223 */ /* 0x048fe4000000001a */
[----:B------:R-:W-:Y:S01]  /*3800*/  FFMA R18, R8, R51, R35 ;  /* 0x0000003308127223 */ /* 0x000fe20000000023 */
[----:B------:R-:W3:Y:S01]  /*3810*/  LDS.128 R24, [R4.X4+0x3a50] ;  /* 0x003a500004187984 */ /* 0x000ee20000004c00 */
[----:B0-----:R-:W-:Y:S02]  /*3820*/  FFMA R54, R16, R19, R32 ;  /* 0x0000001310367223 */ /* 0x001fe40000000020 */
[-C--:B------:R-:W-:Y:S01]  /*3830*/  FFMA R12, R8, R55.reuse, R12 ;  /* 0x00000037080c7223 */ /* 0x080fe2000000000c */
[----:B------:R-:W0:Y:S01]  /*3840*/  LDS.128 R32, [R4.X4+0x3b50] ;  /* 0x003b500004207984 */ /* 0x000e220000004c00 */
[----:B------:R-:W-:-:S02]  /*3850*/  FFMA R71, R16, R55, R71 ;  /* 0x0000003710477223 */ /* 0x000fc40000000047 */
[C---:B------:R-:W-:Y:S02]  /*3860*/  FFMA R70, R16.reuse, R47, R70 ;  /* 0x0000002f10467223 */ /* 0x040fe40000000046 */
[C---:B------:R-:W-:Y:S02]  /*3870*/  FFMA R74, R16.reuse, R43, R74 ;  /* 0x0000002b104a7223 */ /* 0x040fe4000000004a */
[C---:B------:R-:W-:Y:S02]  /*3880*/  FFMA R66, R16.reuse, R51, R66 ;  /* 0x0000003310427223 */ /* 0x040fe40000000042 */
[C---:B------:R-:W-:Y:S02]  /*3890*/  FFMA R61, R16.reuse, R11, R61 ;  /* 0x0000000b103d7223 */ /* 0x040fe4000000003d */
[C---:B------:R-:W-:Y:S02]  /*38a0*/  FFMA R65, R16.reuse, R15, R65 ;  /* 0x0000000f10417223 */ /* 0x040fe40000000041 */
[----:B------:R-:W-:-:S02]  /*38b0*/  FFMA R21, R16, R23, R21 ;  /* 0x0000001710157223 */ /* 0x000fc40000000015 */
[-C--:B----4-:R-:W-:Y:S02]  /*38c0*/  FFMA R73, R58, R55.reuse, R73 ;  /* 0x000000373a497223 */ /* 0x090fe40000000049 */
[----:B-1----:R-:W-:Y:S02]  /*38d0*/  FFMA R67, R44, R55, R52 ;  /* 0x000000372c437223 */ /* 0x002fe40000000034 */
[C---:B------:R-:W-:Y:S02]  /*38e0*/  FFMA R64, R8.reuse, R47, R64 ;  /* 0x0000002f08407223 */ /* 0x040fe40000000040 */
[C---:B------:R-:W-:Y:S02]  /*38f0*/  FFMA R50, R8.reuse, R15, R17 ;  /* 0x0000000f08327223 */ /* 0x040fe40000000011 */
[----:B------:R-:W-:Y:S02]  /*3900*/  FFMA R20, R8, R23, R20 ;  /* 0x0000001708147223 */ /* 0x000fe40000000014 */
[----:B------:R-:W-:-:S02]  /*3910*/  FFMA R72, R58, R47, R72 ;  /* 0x0000002f3a487223 */ /* 0x000fc40000000048 */
[C---:B------:R-:W-:Y:S02]  /*3920*/  FFMA R16, R58.reuse, R51, R41 ;  /* 0x000000333a107223 */ /* 0x040fe40000000029 */
[----:B------:R-:W-:Y:S02]  /*3930*/  FFMA R68, R58, R23, R68 ;  /* 0x000000173a447223 */ /* 0x000fe40000000044 */
[C---:B------:R-:W-:Y:S02]  /*3940*/  FFMA R55, R44.reuse, R47, R46 ;  /* 0x0000002f2c377223 */ /* 0x040fe4000000002e */
[C---:B------:R-:W-:Y:S02]  /*3950*/  FFMA R17, R44.reuse, R43, R40 ;  /* 0x0000002b2c117223 */ /* 0x040fe40000000028 */
[C---:B------:R-:W-:Y:S02]  /*3960*/  FFMA R51, R44.reuse, R51, R42 ;  /* 0x000000332c337223 */ /* 0x040fe4000000002a */
[----:B------:R-:W-:-:S02]  /*3970*/  FFMA R46, R44, R11, R9 ;  /* 0x0000000b2c2e7223 */ /* 0x000fc40000000009 */
[C---:B------:R-:W-:Y:S02]  /*3980*/  FFMA R47, R44.reuse, R15, R13 ;  /* 0x0000000f2c2f7223 */ /* 0x040fe4000000000d */
[----:B------:R-:W-:Y:S02]  /*3990*/  FFMA R23, R44, R23, R10 ;  /* 0x000000172c177223 */ /* 0x000fe4000000000a */
[C---:B------:R-:W-:Y:S02]  /*39a0*/  FFMA R62, R8.reuse, R43, R62 ;  /* 0x0000002b083e7223 */ /* 0x040fe4000000003e */
[----:B------:R-:W-:Y:S02]  /*39b0*/  FFMA R48, R8, R19, R48 ;  /* 0x0000001308307223 */ /* 0x000fe40000000030 */
[C---:B------:R-:W-:Y:S02]  /*39c0*/  FFMA R76, R58.reuse, R43, R76 ;  /* 0x0000002b3a4c7223 */ /* 0x040fe4000000004c */
[C---:B------:R-:W-:Y:S01]  /*39d0*/  FFMA R63, R58.reuse, R11, R63 ;  /* 0x0000000b3a3f7223 */ /* 0x040fe2000000003f */
[----:B------:R-:W1:Y:S01]  /*39e0*/  LDS.128 R40, [R4.X4+0x3c50] ;  /* 0x003c500004287984 */ /* 0x000e620000004c00 */
[----:B------:R-:W-:-:S02]  /*39f0*/  FFMA R57, R58, R15, R57 ;  /* 0x0000000f3a397223 */ /* 0x000fc40000000039 */
[----:B------:R-:W-:Y:S01]  /*3a00*/  FFMA R44, R44, R19, R14 ;  /* 0x000000132c2c7223 */ /* 0x000fe2000000000e */
[----:B------:R-:W4:Y:S01]  /*3a10*/  LDS.128 R8, [R4.X4+0x3d50] ;  /* 0x003d500004087984 */ /* 0x000f220000004c00 */
[----:B--2---:R-:W-:Y:S02]  /*3a20*/  FFMA R52, R36, R53, R12 ;  /* 0x0000003524347223 */ /* 0x004fe4000000000c */
[----:B------:R-:W-:Y:S01]  /*3a30*/  FFMA R60, R58, R19, R60 ;  /* 0x000000133a3c7223 */ /* 0x000fe2000000003c */
[----:B------:R-:W2:Y:S01]  /*3a40*/  LDS.128 R12, [R4.X4+0x3e50] ;  /* 0x003e5000040c7984 */ /* 0x000ea20000004c00 */
[C---:B------:R-:W-:Y:S02]  /*3a50*/  FFMA R58, R36.reuse, R45, R71 ;  /* 0x0000002d243a7223 */ /* 0x040fe40000000047 */
[----:B-----5:R-:W-:Y:S02]  /*3a60*/  FFMA R73, R36, R49, R73 ;  /* 0x0000003124497223 */ /* 0x020fe40000000049 */
[----:B------:R-:W-:-:S02]  /*3a70*/  FFMA R64, R28, R53, R64 ;  /* 0x000000351c407223 */ /* 0x000fc40000000040 */
[C---:B------:R-:W-:Y:S02]  /*3a80*/  FFMA R70, R28.reuse, R45, R70 ;  /* 0x0000002d1c467223 */ /* 0x040fe40000000046 */
[----:B------:R-:W-:Y:S02]  /*3a90*/  FFMA R72, R28, R49, R72 ;  /* 0x000000311c487223 */ /* 0x000fe40000000048 */
[-C--:B------:R-:W-:Y:S02]  /*3aa0*/  FFMA R36, R36, R59.reuse, R67 ;  /* 0x0000003b24247223 */ /* 0x080fe40000000043 */
[----:B------:R-:W-:Y:S02]  /*3ab0*/  FFMA R28, R28, R59, R55 ;  /* 0x0000003b1c1c7223 */ /* 0x000fe40000000037 */
[C---:B---3--:R-:W-:Y:S02]  /*3ac0*/  FFMA R62, R24.reuse, R53, R62 ;  /* 0x00000035183e7223 */ /* 0x048fe4000000003e */
[----:B------:R-:W-:-:S02]  /*3ad0*/  FFMA R74, R24, R45, R74 ;  /* 0x0000002d184a7223 */ /* 0x000fc4000000004a */
[C---:B------:R-:W-:Y:S02]  /*3ae0*/  FFMA R76, R24.reuse, R49, R76 ;  /* 0x00000031184c7223 */ /* 0x040fe4000000004c */
[----:B------:R-:W-:Y:S02]  /*3af0*/  FFMA R24, R24, R59, R17 ;  /* 0x0000003b18187223 */ /* 0x000fe40000000011 */
[C---:B0-----:R-:W-:Y:S02]  /*3b00*/  FFMA R55, R32.reuse, R53, R18 ;  /* 0x0000003520377223 */ /* 0x041fe40000000012 */
[C---:B------:R-:W-:Y:S02]  /*3b10*/  FFMA R67, R32.reuse, R49, R16 ;  /* 0x0000003120437223 */ /* 0x040fe40000000010 */
[----:B------:R-:W0:Y:S01]  /*3b20*/  LDS.128 R16, [R4.X4+0x3f50] ;  /* 0x003f500004107984 */ /* 0x000e220000004c00 */
[C---:B------:R-:W-:Y:S02]  /*3b30*/  FFMA R66, R32.reuse, R45, R66 ;  /* 0x0000002d20427223 */ /* 0x040fe40000000042 */
[----:B------:R-:W-:-:S02]  /*3b40*/  FFMA R51, R32, R59, R51 ;  /* 0x0000003b20337223 */ /* 0x000fc40000000033 */
[----:B------:R-:W3:Y:S01]  /*3b50*/  LDS R32, [R5.X4+0x1260] ;  /* 0x0012600005207984 */ /* 0x000ee20000004800 */
[C---:B-1----:R-:W-:Y:S02]  /*3b60*/  FFMA R22, R40.reuse, R53, R22 ;  /* 0x0000003528167223 */ /* 0x042fe40000000016 */
[C---:B------:R-:W-:Y:S02]  /*3b70*/  FFMA R61, R40.reuse, R45, R61 ;  /* 0x0000002d283d7223 */ /* 0x040fe4000000003d */
[C---:B------:R-:W-:Y:S02]  /*3b80*/  FFMA R63, R40.reuse, R49, R63 ;  /* 0x00000031283f7223 */ /* 0x040fe4000000003f */
[----:B------:R-:W-:Y:S02]  /*3b90*/  FFMA R46, R40, R59, R46 ;  /* 0x0000003b282e7223 */ /* 0x000fe4000000002e */
[C---:B----4-:R-:W-:Y:S01]  /*3ba0*/  FFMA R50, R8.reuse, R53, R50 ;  /* 0x0000003508327223 */ /* 0x050fe20000000032 */
[----:B------:R-:W1:Y:S01]  /*3bb0*/  LDS R40, [R5.X4+0x1298] ;  /* 0x0012980005287984 */ /* 0x000e620000004800 */
[----:B------:R-:W-:-:S02]  /*3bc0*/  FFMA R65, R8, R45, R65 ;  /* 0x0000002d08417223 */ /* 0x000fc40000000041 */
[C---:B------:R-:W-:Y:S02]  /*3bd0*/  FFMA R57, R8.reuse, R49, R57 ;  /* 0x0000003108397223 */ /* 0x040fe40000000039 */
[----:B------:R-:W-:Y:S02]  /*3be0*/  FFMA R47, R8, R59, R47 ;  /* 0x0000003b082f7223 */ /* 0x000fe4000000002f */
[C---:B--2---:R-:W-:Y:S01]  /*3bf0*/  FFMA R69, R12.reuse, R53, R20 ;  /* 0x000000350c457223 */ /* 0x044fe20000000014 */
[----:B------:R-:W2:Y:S01]  /*3c00*/  LDS R8, [R5.X4+0x12d0] ;  /* 0x0012d00005087984 */ /* 0x000ea20000004800 */
[C---:B------:R-:W-:Y:S02]  /*3c10*/  FFMA R21, R12.reuse, R45, R21 ;  /* 0x0000002d0c157223 */ /* 0x040fe40000000015 */
[C---:B------:R-:W-:Y:S01]  /*3c20*/  FFMA R68, R12.reuse, R49, R68 ;  /* 0x000000310c447223 */ /* 0x040fe20000000044 */
[----:B------:R-:W4:Y:S01]  /*3c30*/  LDS R20, [R5.X4+0x1308] ;  /* 0x0013080005147984 */ /* 0x000f220000004800 */
[----:B------:R-:W-:-:S03]  /*3c40*/  FFMA R12, R12, R59, R23 ;  /* 0x0000003b0c0c7223 */ /* 0x000fc60000000017 */
[----:B------:R-:W5:Y:S01]  /*3c50*/  LDS R23, [R5.X4+0x1340] ;  /* 0x0013400005177984 */ /* 0x000f620000004800 */
[C---:B0-----:R-:W-:Y:S02]  /*3c60*/  FFMA R54, R16.reuse, R45, R54 ;  /* 0x0000002d10367223 */ /* 0x041fe40000000036 */
[C---:B------:R-:W-:Y:S01]  /*3c70*/  FFMA R60, R16.reuse, R49, R60 ;  /* 0x00000031103c7223 */ /* 0x040fe2000000003c */
[----:B------:R-:W0:Y:S01]  /*3c80*/  LDS R45, [R5.X4+0x1378] ;  /* 0x00137800052d7984 */ /* 0x000e220000004800 */
[C---:B------:R-:W-:Y:S02]  /*3c90*/  FFMA R48, R16.reuse, R53, R48 ;  /* 0x0000003510307223 */ /* 0x040fe40000000030 */
[----:B------:R-:W-:Y:S01]  /*3ca0*/  FFMA R44, R16, R59, R44 ;  /* 0x0000003b102c7223 */ /* 0x000fe2000000002c */
[----:B------:R-:W0:Y:S01]  /*3cb0*/  LDS R49, [R5.X4+0x13b0] ;  /* 0x0013b00005317984 */ /* 0x000e220000004800 */
[C---:B---3--:R-:W-:Y:S02]  /*3cc0*/  FFMA R16, R32.reuse, R13, R69 ;  /* 0x0000000d20107223 */ /* 0x048fe40000000045 */
[C---:B------:R-:W-:Y:S01]  /*3cd0*/  FFMA R64, R32.reuse, R29, R64 ;  /* 0x0000001d20407223 */ /* 0x040fe20000000040 */
[----:B------:R-:W3:Y:S01]  /*3ce0*/  LDS R53, [R5.X4+0x13e8] ;  /* 0x0013e80005357984 */ /* 0x000ee20000004800 */
[----:B------:R-:W-:-:S02]  /*3cf0*/  FFMA R50, R32, R9, R50 ;  /* 0x0000000920327223 */ /* 0x000fc40000000032 */
[----:B------:R-:W-:Y:S02]  /*3d00*/  FFMA R52, R32, R37, R52 ;  /* 0x0000002520347223 */ /* 0x000fe40000000034 */
[C---:B-1----:R-:W-:Y:S02]  /*3d10*/  FFMA R21, R40.reuse, R13, R21 ;  /* 0x0000000d28157223 */ /* 0x042fe40000000015 */
[C---:B------:R-:W-:Y:S02]  /*3d20*/  FFMA R70, R40.reuse, R29, R70 ;  /* 0x0000001d28467223 */ /* 0x040fe40000000046 */
[C---:B------:R-:W-:Y:S02]  /*3d30*/  FFMA R58, R40.reuse, R37, R58 ;  /* 0x00000025283a7223 */ /* 0x040fe4000000003a */
[----:B------:R-:W-:Y:S02]  /*3d40*/  FFMA R74, R40, R25, R74 ;  /* 0x00000019284a7223 */ /* 0x000fe4000000004a */
[----:B--2---:R-:W-:-:S02]  /*3d50*/  FFMA R68, R8, R13, R68 ;  /* 0x0000000d08447223 */ /* 0x004fc40000000044 */
[----:B------:R-:W-:Y:S02]  /*3d60*/  FFMA R73, R8, R37, R73 ;  /* 0x0000002508497223 */ /* 0x000fe40000000049 */
[----:B----4-:R-:W-:Y:S02]  /*3d70*/  FFMA R12, R20, R13, R12 ;  /* 0x0000000d140c7223 */ /* 0x010fe4000000000c */
[C---:B------:R-:W-:Y:S02]  /*3d80*/  FFMA R72, R8.reuse, R29, R72 ;  /* 0x0000001d08487223 */ /* 0x040fe40000000048 */
[C---:B------:R-:W-:Y:S02]  /*3d90*/  FFMA R76, R8.reuse, R25, R76 ;  /* 0x00000019084c7223 */ /* 0x040fe4000000004c */
[C---:B------:R-:W-:Y:S02]  /*3da0*/  FFMA R67, R8.reuse, R33, R67 ;  /* 0x0000002108437223 */ /* 0x040fe40000000043 */
[----:B------:R-:W-:-:S02]  /*3db0*/  FFMA R63, R8, R41, R63 ;  /* 0x00000029083f7223 */ /* 0x000fc4000000003f */
[C---:B------:R-:W-:Y:S02]  /*3dc0*/  FFMA R57, R8.reuse, R9, R57 ;  /* 0x0000000908397223 */ /* 0x040fe40000000039 */
[----:B------:R-:W-:Y:S02]  /*3dd0*/  FFMA R60, R8, R17, R60 ;  /* 0x00000011083c7223 */ /* 0x000fe4000000003c */
[C---:B-----5:R-:W-:Y:S01]  /*3de0*/  FFMA R13, R23.reuse, R14, R16 ;  /* 0x0000000e170d7223 */ /* 0x060fe20000000010 */
[----:B------:R-:W1:Y:S01]  /*3df0*/  LDS R8, [R5.X4+0x1420] ;  /* 0x0014200005087984 */ /* 0x000e620000004800 */
[----:B------:R-:W-:Y:S02]  /*3e00*/  FFMA R28, R20, R29, R28 ;  /* 0x0000001d141c7223 */ /* 0x000fe4000000001c */
[-C--:B------:R-:W-:Y:S01]  /*3e10*/  FFMA R64, R23, R30.reuse, R64 ;  /* 0x0000001e17407223 */ /* 0x080fe20000000040 */
[----:B------:R-:W2:Y:S01]  /*3e20*/  LDS R16, [R5.X4+0x1458] ;  /* 0x0014580005107984 */ /* 0x000ea20000004800 */
[----:B0-----:R-:W-:-:S02]  /*3e30*/  FFMA R70, R45, R30, R70 ;  /* 0x0000001e2d467223 */ /* 0x001fc40000000046 */
[-C--:B------:R-:W-:Y:S01]  /*3e40*/  FFMA R72, R49, R30.reuse, R72 ;  /* 0x0000001e31487223 */ /* 0x080fe20000000048 */
[----:B------:R-:W-:Y:S01]  /*3e50*/  LDS R29, [R5.X4+0x1538] ;  /* 0x00153800051d7984 */ /* 0x000fe20000004800 */
[----:B---3--:R-:W-:Y:S02]  /*3e60*/  FFMA R30, R53, R30, R28 ;  /* 0x0000001e351e7223 */ /* 0x008fe4000000001c */
[C---:B------:R-:W-:Y:S01]  /*3e70*/  FFMA R66, R40.reuse, R33, R66 ;  /* 0x0000002128427223 */ /* 0x040fe20000000042 */
[----:B------:R-:W0:Y:S01]  /*3e80*/  LDS R28, [R5.X4+0x14c8] ;  /* 0x0014c800051c7984 */ /* 0x000e220000004800 */
[C---:B------:R-:W-:Y:S02]  /*3e90*/  FFMA R61, R40.reuse, R41, R61 ;  /* 0x00000029283d7223 */ /* 0x040fe4000000003d */
[C---:B------:R-:W-:Y:S02]  /*3ea0*/  FFMA R65, R40.reuse, R9, R65 ;  /* 0x0000000928417223 */ /* 0x040fe40000000041 */
[----:B------:R-:W-:-:S02]  /*3eb0*/  FFMA R54, R40, R17, R54 ;  /* 0x0000001128367223 */ /* 0x000fc40000000036 */
[----:B------:R-:W3:Y:S01]  /*3ec0*/  LDS R40, [R5.X4+0x1490] ;  /* 0x0014900005287984 */ /* 0x000ee20000004800 */
[C---:B------:R-:W-:Y:S02]  /*3ed0*/  FFMA R55, R32.reuse, R33, R55 ;  /* 0x0000002120377223 */ /* 0x040fe40000000037 */
[C---:B------:R-:W-:Y:S02]  /*3ee0*/  FFMA R62, R32.reuse, R25, R62 ;  /* 0x00000019203e7223 */ /* 0x040fe4000000003e */
[C---:B------:R-:W-:Y:S02]  /*3ef0*/  FFMA R22, R32.reuse, R41, R22 ;  /* 0x0000002920167223 */ /* 0x040fe40000000016 */
[----:B------:R-:W-:Y:S02]  /*3f00*/  FFMA R32, R32, R17, R48 ;  /* 0x0000001120207223 */ /* 0x000fe40000000030 */
[C---:B------:R-:W-:Y:S02]  /*3f10*/  FFMA R36, R20.reuse, R37, R36 ;  /* 0x0000002514247223 */ /* 0x040fe40000000024 */
[C---:B------:R-:W-:Y:S01]  /*3f20*/  FFMA R51, R20.reuse, R33, R51 ;  /* 0x0000002114337223 */ /* 0x040fe20000000033 */
[----:B------:R-:W-:Y:S01]  /*3f30*/  LDS R37, [R5.X4+0x1500] ;  /* 0x0015000005257984 */ /* 0x000fe20000004800 */
[----:B------:R-:W-:-:S02]  /*3f40*/  FFMA R46, R20, R41, R46 ;  /* 0x00000029142e7223 */ /* 0x000fc4000000002e */
[C---:B------:R-:W-:Y:S01]  /*3f50*/  FFMA R47, R20.reuse, R9, R47 ;  /* 0x00000009142f7223 */ /* 0x040fe2000000002f */
[----:B------:R-:W-:Y:S01]  /*3f60*/  LDS R33, [R5.X4+0x1570] ;  /* 0x0015700005217984 */ /* 0x000fe20000004800 */
[----:B------:R-:W-:Y:S02]  /*3f70*/  FFMA R44, R20, R17, R44 ;  /* 0x00000011142c7223 */ /* 0x000fe4000000002c */
[C---:B------:R-:W-:Y:S01]  /*3f80*/  FFMA R50, R23.reuse, R10, R50 ;  /* 0x0000000a17327223 */ /* 0x040fe20000000032 */
[----:B------:R-:W-:Y:S01]  /*3f90*/  LDS R41, [R5.X4+0x15a8] ;  /* 0x0015a80005297984 */ /* 0x000fe20000004800 */
[C---:B------:R-:W-:Y:S02]  /*3fa0*/  FFMA R52, R23.reuse, R38, R52 ;  /* 0x0000002617347223 */ /* 0x040fe40000000034 */
[----:B------:R-:W-:Y:S02]  /*3fb0*/  FFMA R55, R23, R34, R55 ;  /* 0x0000002217377223 */ /* 0x000fe40000000037 */
        /* <DEDUP_REMOVED lines=8> */
[----:B------:R-:W-:Y:S02]  /*4040*/  FFMA R17, R45, R14, R21 ;  /* 0x0000000e2d117223 */ /* 0x000fe40000000015 */
[C---:B------:R-:W-:Y:S01]  /*4050*/  FFMA R73, R49.reuse, R38, R73 ;  /* 0x0000002631497223 */ /* 0x040fe20000000049 */
[----:B------:R-:W4:Y:S01]  /*4060*/  LDS.128 R20, [R4.X4+0x3860] ;  /* 0x0038600004147984 */ /* 0x000f220000004c00 */
[C---:B------:R-:W-:Y:S02]  /*4070*/  FFMA R63, R49.reuse, R42, R63 ;  /* 0x0000002a313f7223 */ /* 0x040fe4000000003f */
[C---:B------:R-:W-:Y:S02]  /*4080*/  FFMA R57, R49.reuse, R10, R57 ;  /* 0x0000000a31397223 */ /* 0x040fe40000000039 */
[----:B------:R-:W-:-:S02]  /*4090*/  FFMA R68, R49, R14, R68 ;  /* 0x0000000e31447223 */ /* 0x000fc40000000044 */
[----:B------:R-:W-:Y:S02]  /*40a0*/  FFMA R36, R53, R38, R36 ;  /* 0x0000002635247223 */ /* 0x000fe40000000024 */
[C---:B------:R-:W-:Y:S02]  /*40b0*/  FFMA R74, R45.reuse, R26, R74 ;  /* 0x0000001a2d4a7223 */ /* 0x040fe4000000004a */
[----:B------:R-:W-:Y:S02]  /*40c0*/  FFMA R66, R45, R34, R66 ;  /* 0x000000222d427223 */ /* 0x000fe40000000042 */
[C---:B------:R-:W-:Y:S02]  /*40d0*/  FFMA R76, R49.reuse, R26, R76 ;  /* 0x0000001a314c7223 */ /* 0x040fe4000000004c */
[C---:B------:R-:W-:Y:S02]  /*40e0*/  FFMA R67, R49.reuse, R34, R67 ;  /* 0x0000002231437223 */ /* 0x040fe40000000043 */
[----:B------:R-:W-:-:S02]  /*40f0*/  FFMA R60, R49, R18, R60 ;  /* 0x00000012313c7223 */ /* 0x000fc4000000003c */
[C---:B------:R-:W-:Y:S02]  /*4100*/  FFMA R25, R53.reuse, R34, R51 ;  /* 0x0000002235197223 */ /* 0x040fe40000000033 */
[C---:B------:R-:W-:Y:S02]  /*4110*/  FFMA R42, R53.reuse, R42, R46 ;  /* 0x0000002a352a7223 */ /* 0x040fe4000000002e */
[C---:B------:R-:W-:Y:S02]  /*4120*/  FFMA R10, R53.reuse, R10, R47 ;  /* 0x0000000a350a7223 */ /* 0x040fe4000000002f */
[C---:B------:R-:W-:Y:S02]  /*4130*/  FFMA R14, R53.reuse, R14, R12 ;  /* 0x0000000e350e7223 */ /* 0x040fe4000000000c */
[----:B------:R-:W-:Y:S02]  /*4140*/  FFMA R69, R53, R18, R44 ;  /* 0x0000001235457223 */ /* 0x000fe4000000002c */
[----:B-1----:R-:W-:Y:S01]  /*4150*/  FFMA R38, R8, R11, R50 ;  /* 0x0000000b08267223 */ /* 0x002fe20000000032 */
[----:B------:R-:W1:Y:S01]  /*4160*/  LDS.128 R44, [R4.X4+0x3960] ;  /* 0x00396000042c7984 */ /* 0x000e620000004c00 */
[----:B--2---:R-:W-:-:S02]  /*4170*/  FFMA R71, R16, R31, R70 ;  /* 0x0000001f10477223 */ /* 0x004fc40000000046 */
[----:B------:R-:W-:Y:S01]  /*4180*/  FFMA R24, R53, R26, R24 ;  /* 0x0000001a35187223 */ /* 0x000fe20000000018 */
[----:B------:R-:W2:Y:S01]  /*4190*/  LDS.128 R48, [R4.X4+0x3a60] ;  /* 0x003a600004307984 */ /* 0x000ea20000004c00 */
[C---:B------:R-:W-:Y:S02]  /*41a0*/  FFMA R12, R8.reuse, R39, R52 ;  /* 0x00000027080c7223 */ /* 0x040fe40000000034 */
[----:B------:R-:W-:Y:S02]  /*41b0*/  FFMA R18, R8, R35, R55 ;  /* 0x0000002308127223 */ /* 0x000fe40000000037 */
[----:B------:R-:W-:Y:S02]  /*41c0*/  FFMA R70, R16, R19, R54 ;  /* 0x0000001310467223 */ /* 0x000fe40000000036 */
[----:B------:R-:W5:Y:S01]  /*41d0*/  LDS.128 R52, [R4.X4+0x3b60] ;  /* 0x003b600004347984 */ /* 0x000f620000004c00 */
[----:B------:R-:W-:Y:S02]  /*41e0*/  FFMA R59, R8, R15, R13 ;  /* 0x0000000f083b7223 */ /* 0x000fe4000000000d */
[----:B------:R-:W-:-:S02]  /*41f0*/  FFMA R13, R16, R39, R58 ;  /* 0x00000027100d7223 */ /* 0x000fc4000000003a */
[----:B------:R-:W-:Y:S02]  /*4200*/  FFMA R58, R16, R15, R17 ;  /* 0x0000000f103a7223 */ /* 0x000fe40000000011 */
[-C--:B0-----:R-:W-:Y:S02]  /*4210*/  FFMA R17, R28, R31.reuse, R30 ;  /* 0x0000001f1c117223 */ /* 0x081fe4000000001e */
[C---:B------:R-:W-:Y:S02]  /*4220*/  FFMA R64, R8.reuse, R31, R64 ;  /* 0x0000001f08407223 */ /* 0x040fe40000000040 */
[C---:B------:R-:W-:Y:S02]  /*4230*/  FFMA R62, R8.reuse, R27, R62 ;  /* 0x0000001b083e7223 */ /* 0x040fe4000000003e */
[C---:B------:R-:W-:Y:S02]  /*4240*/  FFMA R34, R8.reuse, R43, R9 ;  /* 0x0000002b08227223 */ /* 0x040fe40000000009 */
[----:B------:R-:W-:-:S02]  /*4250*/  FFMA R32, R8, R19, R32 ;  /* 0x0000001308207223 */ /* 0x000fc40000000020 */
[-C--:B------:R-:W-:Y:S02]  /*4260*/  FFMA R65, R16, R11.reuse, R65 ;  /* 0x0000000b10417223 */ /* 0x080fe40000000041 */
[-C--:B---3--:R-:W-:Y:S02]  /*4270*/  FFMA R57, R40, R11.reuse, R57 ;  /* 0x0000000b28397223 */ /* 0x088fe40000000039 */
[----:B------:R-:W-:Y:S02]  /*4280*/  FFMA R30, R28, R11, R10 ;  /* 0x0000000b1c1e7223 */ /* 0x000fe4000000000a */
[----:B------:R-:W0:Y:S01]  /*4290*/  LDS.128 R8, [R4.X4+0x3d60] ;  /* 0x003d600004087984 */ /* 0x000e220000004c00 */
[C---:B------:R-:W-:Y:S02]  /*42a0*/  FFMA R74, R16.reuse, R27, R74 ;  /* 0x0000001b104a7223 */ /* 0x040fe4000000004a */
[C---:B------:R-:W-:Y:S02]  /*42b0*/  FFMA R66, R16.reuse, R35, R66 ;  /* 0x0000002310427223 */ /* 0x040fe40000000042 */
[----:B------:R-:W-:-:S02]  /*42c0*/  FFMA R61, R16, R43, R61 ;  /* 0x0000002b103d7223 */ /* 0x000fc4000000003d */
[C---:B------:R-:W-:Y:S02]  /*42d0*/  FFMA R73, R40.reuse, R39, R73 ;  /* 0x0000002728497223 */ /* 0x040fe40000000049 */
[C---:B------:R-:W-:Y:S02]  /*42e0*/  FFMA R72, R40.reuse, R31, R72 ;  /* 0x0000001f28487223 */ /* 0x040fe40000000048 */
[----:B------:R-:W-:Y:S02]  /*42f0*/  FFMA R76, R40, R27, R76 ;  /* 0x0000001b284c7223 */ /* 0x000fe4000000004c */
[C---:B------:R-:W-:Y:S02]  /*4300*/  FFMA R39, R28.reuse, R39, R36 ;  /* 0x000000271c277223 */ /* 0x040fe40000000024 */
[----:B------:R-:W-:Y:S02]  /*4310*/  FFMA R16, R28, R27, R24 ;  /* 0x0000001b1c107223 */ /* 0x000fe40000000018 */
[----:B------:R-:W-:-:S02]  /*4320*/  FFMA R67, R40, R35, R67 ;  /* 0x0000002328437223 */ /* 0x000fc40000000043 */
[C---:B------:R-:W-:Y:S02]  /*4330*/  FFMA R63, R40.reuse, R43, R63 ;  /* 0x0000002b283f7223 */ /* 0x040fe4000000003f */
[C---:B------:R-:W-:Y:S02]  /*4340*/  FFMA R68, R40.reuse, R15, R68 ;  /* 0x0000000f28447223 */ /* 0x040fe40000000044 */
[----:B------:R-:W-:Y:S02]  /*4350*/  FFMA R60, R40, R19, R60 ;  /* 0x00000013283c7223 */ /* 0x000fe4000000003c */
[C---:B------:R-:W-:Y:S02]  /*4360*/  FFMA R35, R28.reuse, R35, R25 ;  /* 0x000000231c237223 */ /* 0x040fe40000000019 */
[C---:B------:R-:W-:Y:S01]  /*4370*/  FFMA R42, R28.reuse, R43, R42 ;  /* 0x0000002b1c2a7223 */ /* 0x040fe2000000002a */
[----:B------:R-:W3:Y:S01]  /*4380*/  LDS.128 R24, [R4.X4+0x3c60] ;  /* 0x003c600004187984 */ /* 0x000ee20000004c00 */
[----:B------:R-:W-:-:S02]  /*4390*/  FFMA R31, R28, R15, R14 ;  /* 0x0000000f1c1f7223 */ /* 0x000fc4000000000e */
[----:B------:R-:W-:Y:S02]  /*43a0*/  FFMA R69, R28, R19, R69 ;  /* 0x000000131c457223 */ /* 0x000fe40000000045 */
[C---:B----4-:R-:W-:Y:S02]  /*43b0*/  FFMA R28, R20.reuse, R37, R12 ;  /* 0x00000025141c7223 */ /* 0x050fe4000000000c */
[C---:B------:R-:W-:Y:S02]  /*43c0*/  FFMA R36, R20.reuse, R29, R13 ;  /* 0x0000001d14247223 */ /* 0x040fe4000000000d */
[C---:B------:R-:W-:Y:S01]  /*43d0*/  FFMA R40, R20.reuse, R33, R73 ;  /* 0x0000002114287223 */ /* 0x040fe20000000049 */
[----:B------:R-:W4:Y:S01]  /*43e0*/  LDS.128 R12, [R4.X4+0x3e60] ;  /* 0x003e6000040c7984 */ /* 0x000f220000004c00 */
[----:B------:R-:W-:Y:S02]  /*43f0*/  FFMA R20, R20, R41, R39 ;  /* 0x0000002914147223 */ /* 0x000fe40000000027 */
[----:B-1----:R-:W-:-:S02]  /*4400*/  FFMA R64, R44, R37, R64 ;  /* 0x000000252c407223 */ /* 0x002fc40000000040 */
[C---:B------:R-:W-:Y:S02]  /*4410*/  FFMA R71, R44.reuse, R29, R71 ;  /* 0x0000001d2c477223 */ /* 0x040fe40000000047 */
[----:B------:R-:W-:Y:S02]  /*4420*/  FFMA R72, R44, R33, R72 ;  /* 0x000000212c487223 */ /* 0x000fe40000000048 */
[C---:B--2---:R-:W-:Y:S02]  /*4430*/  FFMA R62, R48.reuse, R37, R62 ;  /* 0x00000025303e7223 */ /* 0x044fe4000000003e */
[C---:B------:R-:W-:Y:S02]  /*4440*/  FFMA R74, R48.reuse, R29, R74 ;  /* 0x0000001d304a7223 */ /* 0x040fe4000000004a */
[----:B------:R-:W-:Y:S02]  /*4450*/  FFMA R76, R48, R33, R76 ;  /* 0x00000021304c7223 */ /* 0x000fe4000000004c */
[----:B------:R-:W-:-:S02]  /*4460*/  FFMA R44, R44, R41, R17 ;  /* 0x000000292c2c7223 */ /* 0x000fc40000000011 */
[----:B------:R-:W-:Y:S02]  /*4470*/  FFMA R48, R48, R41, R16 ;  /* 0x0000002930307223 */ /* 0x000fe40000000010 */
[C---:B-----5:R-:W-:Y:S02]  /*4480*/  FFMA R39, R52.reuse, R37, R18 ;  /* 0x0000002534277223 */ /* 0x060fe40000000012 */
[----:B------:R-:W1:Y:S01]  /*4490*/  LDS.128 R16, [R4.X4+0x3f60] ;  /* 0x003f600004107984 */ /* 0x000e620000004c00 */
[C---:B------:R-:W-:Y:S02]  /*44a0*/  FFMA R66, R52.reuse, R29, R66 ;  /* 0x0000001d34427223 */ /* 0x040fe40000000042 */
[C---:B------:R-:W-:Y:S02]  /*44b0*/  FFMA R67, R52.reuse, R33, R67 ;  /* 0x0000002134437223 */ /* 0x040fe40000000043 */
[----:B------:R-:W-:Y:S02]  /*44c0*/  FFMA R35, R52, R41, R35 ;  /* 0x0000002934237223 */ /* 0x000fe40000000023 */
[----:B------:R-:W2:Y:S01]  /*44d0*/  LDS R52, [R5.X4+0x15e0] ;  /* 0x0015e00005347984 */ /* 0x000ea20000004800 */
[----:B0-----:R-:W-:-:S02]  /*44e0*/  FFMA R38, R8, R37, R38 ;  /* 0x0000002508267223 */ /* 0x001fc40000000026 */
[C---:B------:R-:W-:Y:S02]  /*44f0*/  FFMA R65, R8.reuse, R29, R65 ;  /* 0x0000001d08417223 */ /* 0x040fe40000000041 */
[C---:B------:R-:W-:Y:S02]  /*4500*/  FFMA R57, R8.reuse, R33, R57 ;  /* 0x0000002108397223 */ /* 0x040fe40000000039 */
[----:B------:R-:W-:Y:S02]  /*4510*/  FFMA R30, R8, R41, R30 ;  /* 0x00000029081e7223 */ /* 0x000fe4000000001e */
[----:B------:R-:W0:Y:S01]  /*4520*/  LDS R8, [R5.X4+0x1650] ;  /* 0x0016500005087984 */ /* 0x000e220000004800 */
[-C--:B---3--:R-:W-:Y:S02]  /*4530*/  FFMA R34, R24, R37.reuse, R34 ;  /* 0x0000002518227223 */ /* 0x088fe40000000022 */
[C---:B----4-:R-:W-:Y:S02]  /*4540*/  FFMA R59, R12.reuse, R37, R59 ;  /* 0x000000250c3b7223 */ /* 0x050fe4000000003b */
[----:B------:R-:W-:-:S02]  /*4550*/  FFMA R58, R12, R29, R58 ;  /* 0x0000001d0c3a7223 */ /* 0x000fc4000000003a */
[----:B------:R-:W-:Y:S02]  /*4560*/  FFMA R68, R12, R33, R68 ;  /* 0x000000210c447223 */ /* 0x000fe40000000044 */
[C---:B------:R-:W-:Y:S02]  /*4570*/  FFMA R61, R24.reuse, R29, R61 ;  /* 0x0000001d183d7223 */ /* 0x040fe4000000003d */
[C---:B------:R-:W-:Y:S02]  /*4580*/  FFMA R63, R24.reuse, R33, R63 ;  /* 0x00000021183f7223 */ /* 0x040fe4000000003f */
[-C--:B------:R-:W-:Y:S02]  /*4590*/  FFMA R42, R24, R41.reuse, R42 ;  /* 0x00000029182a7223 */ /* 0x080fe4000000002a */
[----:B------:R-:W-:Y:S01]  /*45a0*/  FFMA R12, R12, R41, R31 ;  /* 0x000000290c0c7223 */ /* 0x000fe2000000001f */
[----:B------:R-:W3:Y:S04]  /*45b0*/  LDS R24, [R5.X4+0x1618] ;  /* 0x0016180005187984 */ /* 0x000ee80000004800 */
[----:B------:R-:W4:Y:S01]  /*45c0*/  LDS R31, [R5.X4+0x1688] ;  /* 0x00168800051f7984 */ /* 0x000f220000004800 */
[----:B-1----:R-:W-:-:S02]  /*45d0*/  FFMA R37, R16, R37, R32 ;  /* 0x0000002510257223 */ /* 0x002fc40000000020 */
[C---:B------:R-:W-:Y:S02]  /*45e0*/  FFMA R70, R16.reuse, R29, R70 ;  /* 0x0000001d10467223 */ /* 0x040fe40000000046 */
[C---:B------:R-:W-:Y:S01]  /*45f0*/  FFMA R60, R16.reuse, R33, R60 ;  /* 0x00000021103c7223 */ /* 0x040fe2000000003c */
[----:B------:R-:W1:Y:S01]  /*4600*/  LDS R29, [R5.X4+0x16c0] ;  /* 0x0016c000051d7984 */ /* 0x000e620000004800 */
[----:B------:R-:W-:Y:S02]  /*4610*/  FFMA R16, R16, R41, R69 ;  /* 0x0000002910107223 */ /* 0x000fe40000000045 */
[C---:B--2---:R-:W-:Y:S01]  /*4620*/  FFMA R28, R52.reuse, R21, R28 ;  /* 0x00000015341c7223 */ /* 0x044fe2000000001c */
[----:B------:R-:W2:Y:S01]  /*4630*/  LDS R33, [R5.X4+0x16f8] ;  /* 0x0016f80005217984 */ /* 0x000ea20000004800 */
[C---:B------:R-:W-:Y:S02]  /*4640*/  FFMA R64, R52.reuse, R45, R64 ;  /* 0x0000002d34407223 */ /* 0x040fe40000000040 */
[C---:B------:R-:W-:Y:S01]  /*4650*/  FFMA R62, R52.reuse, R49, R62 ;  /* 0x00000031343e7223 */ /* 0x040fe2000000003e */
[----:B------:R-:W-:Y:S01]  /*4660*/  LDS R41, [R5.X4+0x1768] ;  /* 0x0017680005297984 */ /* 0x000fe20000004800 */
[----:B------:R-:W-:-:S02]  /*4670*/  FFMA R39, R52, R53, R39 ;  /* 0x0000003534277223 */ /* 0x000fc40000000027 */
[C---:B------:R-:W-:Y:S02]  /*4680*/  FFMA R34, R52.reuse, R25, R34 ;  /* 0x0000001934227223 */ /* 0x040fe40000000022 */
[C---:B------:R-:W-:Y:S02]  /*4690*/  FFMA R38, R52.reuse, R9, R38 ;  /* 0x0000000934267223 */ /* 0x040fe40000000026 */
[C---:B------:R-:W-:Y:S02]  /*46a0*/  FFMA R32, R52.reuse, R13, R59 ;  /* 0x0000000d34207223 */ /* 0x040fe4000000003b */
[----:B------:R-:W-:Y:S01]  /*46b0*/  FFMA R52, R52, R17, R37 ;  /* 0x0000001134347223 */ /* 0x000fe20000000025 */
[----:B------:R-:W-:Y:S01]  /*46c0*/  LDS R59, [R5.X4+0x1928] ;  /* 0x00192800053b7984 */ /* 0x000fe20000004800 */
[C---:B0-----:R-:W-:Y:S02]  /*46d0*/  FFMA R40, R8.reuse, R21, R40 ;  /* 0x0000001508287223 */ /* 0x041fe40000000028 */
[C---:B------:R-:W-:Y:S01]  /*46e0*/  FFMA R72, R8.reuse, R45, R72 ;  /* 0x0000002d08487223 */ /* 0x040fe20000000048 */
[----:B------:R-:W0:Y:S01]  /*46f0*/  LDS R37, [R5.X4+0x1730] ;  /* 0x0017300005257984 */ /* 0x000e220000004800 */
[----:B------:R-:W-:-:S02]  /*4700*/  FFMA R76, R8, R49, R76 ;  /* 0x00000031084c7223 */ /* 0x000fc4000000004c */
[C---:B------:R-:W-:Y:S02]  /*4710*/  FFMA R67, R8.reuse, R53, R67 ;  /* 0x0000003508437223 */ /* 0x040fe40000000043 */
[C---:B------:R-:W-:Y:S02]  /*4720*/  FFMA R63, R8.reuse, R25, R63 ;  /* 0x00000019083f7223 */ /* 0x040fe4000000003f */
[C---:B------:R-:W-:Y:S02]  /*4730*/  FFMA R57, R8.reuse, R9, R57 ;  /* 0x0000000908397223 */ /* 0x040fe40000000039 */
[C---:B------:R-:W-:Y:S02]  /*4740*/  FFMA R68, R8.reuse, R13, R68 ;  /* 0x0000000d08447223 */ /* 0x040fe40000000044 */
[----:B------:R-:W-:Y:S02]  /*4750*/  FFMA R60, R8, R17, R60 ;  /* 0x00000011083c7223 */ /* 0x000fe4000000003c */
[----:B------:R-:W5:Y:S01]  /*4760*/  LDS R8, [R5.X4+0x17a0] ;  /* 0x0017a00005087984 */ /* 0x000f620000004800 */
[----:B---3--:R-:W-:-:S02]  /*4770*/  FFMA R36, R24, R21, R36 ;  /* 0x0000001518247223 */ /* 0x008fc40000000024 */
[C---:B------:R-:W-:Y:S02]  /*4780*/  FFMA R71, R24.reuse, R45, R71 ;  /* 0x0000002d18477223 */ /* 0x040fe40000000047 */
[C---:B------:R-:W-:Y:S02]  /*4790*/  FFMA R74, R24.reuse, R49, R74 ;  /* 0x00000031184a7223 */ /* 0x040fe4000000004a */
[C---:B------:R-:W-:Y:S02]  /*47a0*/  FFMA R66, R24.reuse, R53, R66 ;  /* 0x0000003518427223 */ /* 0x040fe40000000042 */
[C---:B------:R-:W-:Y:S02]  /*47b0*/  FFMA R61, R24.reuse, R25, R61 ;  /* 0x00000019183d7223 */ /* 0x040fe4000000003d */
[C---:B------:R-:W-:Y:S02]  /*47c0*/  FFMA R65, R24.reuse, R9, R65 ;  /* 0x0000000918417223 */ /* 0x040fe40000000041 */
[----:B------:R-:W-:-:S02]  /*47d0*/  FFMA R58, R24, R13, R58 ;  /* 0x0000000d183a7223 */ /* 0x000fc4000000003a */
[----:B------:R-:W-:Y:S02]  /*47e0*/  FFMA R70, R24, R17, R70 ;  /* 0x0000001118467223 */ /* 0x000fe40000000046 */
[----:B----4-:R-:W-:Y:S01]  /*47f0*/  FFMA R30, R31, R9, R30 ;  /* 0x000000091f1e7223 */ /* 0x010fe2000000001e */
[----:B------:R-:W3:Y:S01]  /*4800*/  LDS R24, [R5.X4+0x17d8] ;  /* 0x0017d80005187984 */ /* 0x000ee20000004800 */
[C---:B-1----:R-:W-:Y:S02]  /*4810*/  FFMA R28, R29.reuse, R22, R28 ;  /* 0x000000161d1c7223 */ /* 0x042fe4000000001c */
[C---:B------:R-:W-:Y:S02]  /*4820*/  FFMA R64, R29.reuse, R46, R64 ;  /* 0x0000002e1d407223 */ /* 0x040fe40000000040 */
[C---:B------:R-:W-:Y:S02]  /*4830*/  FFMA R62, R29.reuse, R50, R62 ;  /* 0x000000321d3e7223 */ /* 0x040fe4000000003e */
[----:B------:R-:W-:-:S02]  /*4840*/  FFMA R39, R29, R54, R39 ;  /* 0x000000361d277223 */ /* 0x000fc40000000027 */
[C---:B------:R-:W-:Y:S02]  /*4850*/  FFMA R34, R29.reuse, R26, R34 ;  /* 0x0000001a1d227223 */ /* 0x040fe40000000022 */
[C---:B------:R-:W-:Y:S02]  /*4860*/  FFMA R38, R29.reuse, R10, R38 ;  /* 0x0000000a1d267223 */ /* 0x040fe40000000026 */
[----:B------:R-:W-:Y:S02]  /*4870*/  FFMA R32, R29, R14, R32 ;  /* 0x0000000e1d207223 */ /* 0x000fe40000000020 */
[----:B------:R-:W-:Y:S02]  /*4880*/  FFMA R12, R31, R13, R12 ;  /* 0x0000000d1f0c7223 */ /* 0x000fe4000000000c */
[----:B------:R-:W-:Y:S02]  /*4890*/  FFMA R29, R29, R18, R52 ;  /* 0x000000121d1d7223 */ /* 0x000fe40000000034 */
[----:B------:R-:W-:Y:S01]  /*48a0*/  FFMA R20, R31, R21, R20 ;  /* 0x000000151f147223 */ /* 0x000fe20000000014 */
[----:B------:R-:W1:Y:S01]  /*48b0*/  LDS R52, [R5.X4+0x1810] ;  /* 0x0018100005347984 */ /* 0x000e620000004800 */
[----:B--2---:R-:W-:-:S02]  /*48c0*/  FFMA R65, R33, R10, R65 ;  /* 0x0000000a21417223 */ /* 0x004fc40000000041 */
[-C--:B0-----:R-:W-:Y:S02]  /*48d0*/  FFMA R57, R37, R10.reuse, R57 ;  /* 0x0000000a25397223 */ /* 0x081fe40000000039 */
[----:B------:R-:W-:Y:S02]  /*48e0*/  FFMA R13, R41, R10, R30 ;  /* 0x0000000a290d7223 */ /* 0x000fe4000000001e */
[----:B------:R-:W-:Y:S01]  /*48f0*/  FFMA R48, R31, R49, R48 ;  /* 0x000000311f307223 */ /* 0x000fe20000000030 */
[----:B------:R-:W0:Y:S01]  /*4900*/  LDS R10, [R5.X4+0x1848] ;  /* 0x00184800050a7984 */ /* 0x000e220000004800 */
[C---:B------:R-:W-:Y:S02]  /*4910*/  FFMA R36, R33.reuse, R22, R36 ;  /* 0x0000001621247223 */ /* 0x040fe40000000024 */
[----:B------:R-:W-:Y:S01]  /*4920*/  FFMA R58, R33, R14, R58 ;  /* 0x0000000e213a7223 */ /* 0x000fe2000000003a */
[----:B------:R-:W-:Y:S01]  /*4930*/  LDS R49, [R5.X4+0x18b8] ;  /* 0x0018b80005317984 */ /* 0x000fe20000004800 */
[----:B------:R-:W-:-:S02]  /*4940*/  FFMA R40, R37, R22, R40 ;  /* 0x0000001625287223 */ /* 0x000fc40000000028 */
[----:B------:R-:W-:Y:S02]  /*4950*/  FFMA R68, R37, R14, R68 ;  /* 0x0000000e25447223 */ /* 0x000fe40000000044 */
[----:B------:R-:W-:Y:S02]  /*4960*/  FFMA R20, R41, R22, R20 ;  /* 0x0000001629147223 */ /* 0x000fe40000000014 */
[-C--:B------:R-:W-:Y:S02]  /*4970*/  FFMA R74, R33, R50.reuse, R74 ;  /* 0x00000032214a7223 */ /* 0x080fe4000000004a */
[-C--:B------:R-:W-:Y:S02]  /*4980*/  FFMA R76, R37, R50.reuse, R76 ;  /* 0x00000032254c7223 */ /* 0x080fe4000000004c */
[C---:B------:R-:W-:Y:S02]  /*4990*/  FFMA R22, R41.reuse, R50, R48 ;  /* 0x0000003229167223 */ /* 0x040fe40000000030 */
[----:B------:R-:W-:Y:S01]  /*49a0*/  FFMA R14, R41, R14, R12 ;  /* 0x0000000e290e7223 */ /* 0x000fe2000000000c */
[----:B------:R-:W-:Y:S01]  /*49b0*/  LDS R48, [R5.X4+0x19d0] ;  /* 0x0019d00005307984 */ /* 0x000fe20000004800 */
[----:B------:R-:W-:-:S02]  /*49c0*/  FFMA R44, R31, R45, R44 ;  /* 0x0000002d1f2c7223 */ /* 0x000fc4000000002c */
[C---:B------:R-:W-:Y:S01]  /*49d0*/  FFMA R35, R31.reuse, R53, R35 ;  /* 0x000000351f237223 */ /* 0x040fe20000000023 */
[----:B------:R-:W-:Y:S01]  /*49e0*/  LDS R45, [R5.X4+0x1880] ;  /* 0x00188000052d7984 */ /* 0x000fe20000004800 */
[C---:B------:R-:W-:Y:S02]  /*49f0*/  FFMA R42, R31.reuse, R25, R42 ;  /* 0x000000191f2a7223 */ /* 0x040fe4000000002a */
[----:B------:R-:W-:Y:S01]  /*4a00*/  FFMA R16, R31, R17, R16 ;  /* 0x000000111f107223 */ /* 0x000fe20000000010 */
[----:B------:R-:W-:Y:S01]  /*4a10*/  LDS R53, [R5.X4+0x18f0] ;  /* 0x0018f00005357984 */ /* 0x000fe20000004800 */
[C---:B-----5:R-:W-:Y:S02]  /*4a20*/  FFMA R12, R8.reuse, R23, R28 ;  /* 0x00000017080c7223 */ /* 0x060fe4000000001c */
[----:B------:R-:W-:Y:S02]  /*4a30*/  FFMA R50, R8, R19, R29 ;  /* 0x0000001308327223 */ /* 0x000fe4000000001d */
[----:B------:R-:W2:Y:S01]  /*4a40*/  LDS.128 R28, [R4.X4+0x3870] ;  /* 0x00387000041c7984 */ /* 0x000ea20000004c00 */
[----:B------:R-:W-:-:S02]  /*4a50*/  FFMA R9, R41, R26, R42 ;  /* 0x0000001a29097223 */ /* 0x000fc4000000002a */
[-C--:B------:R-:W-:Y:S01]  /*4a60*/  FFMA R61, R33, R26.reuse, R61 ;  /* 0x0000001a213d7223 */ /* 0x080fe2000000003d */
[----:B------:R-:W4:Y:S01]  /*4a70*/  LDS R42, [R5.X4+0x1960] ;  /* 0x00196000052a7984 */ /* 0x000f220000004800 */
[----:B------:R-:W-:Y:S02]  /*4a80*/  FFMA R63, R37, R26, R63 ;  /* 0x0000001a253f7223 */ /* 0x000fe4000000003f */
[C---:B------:R-:W-:Y:S02]  /*4a90*/  FFMA R71, R33.reuse, R46, R71 ;  /* 0x0000002e21477223 */ /* 0x040fe40000000047 */
[C---:B------:R-:W-:Y:S02]  /*4aa0*/  FFMA R66, R33.reuse, R54, R66 ;  /* 0x0000003621427223 */ /* 0x040fe40000000042 */
[----:B------:R-:W-:Y:S02]  /*4ab0*/  FFMA R70, R33, R18, R70 ;  /* 0x0000001221467223 */ /* 0x000fe40000000046 */
[----:B------:R-:W-:-:S02]  /*4ac0*/  FFMA R17, R41, R54, R35 ;  /* 0x0000003629117223 */ /* 0x000fc40000000023 */
[C---:B------:R-:W-:Y:S02]  /*4ad0*/  FFMA R26, R8.reuse, R27, R34 ;  /* 0x0000001b081a7223 */ /* 0x040fe40000000022 */
[----:B------:R-:W-:Y:S02]  /*4ae0*/  FFMA R43, R8, R15, R32 ;  /* 0x0000000f082b7223 */ /* 0x000fe40000000020 */
[----:B------:R-:W-:Y:S01]  /*4af0*/  FFMA R60, R37, R18, R60 ;  /* 0x00000012253c7223 */ /* 0x000fe2000000003c */
[----:B------:R-:W5:Y:S01]  /*4b00*/  LDS.128 R32, [R4.X4+0x3970] ;  /* 0x0039700004207984 */ /* 0x000f620000004c00 */
[C---:B------:R-:W-:Y:S02]  /*4b10*/  FFMA R44, R41.reuse, R46, R44 ;  /* 0x0000002e292c7223 */ /* 0x040fe4000000002c */
[----:B------:R-:W-:Y:S02]  /*4b20*/  FFMA R16, R41, R18, R16 ;  /* 0x0000001229107223 */ /* 0x000fe40000000010 */
[----:B------:R-:W-:-:S02]  /*4b30*/  FFMA R72, R37, R46, R72 ;  /* 0x0000002e25487223 */ /* 0x000fc40000000048 */
[----:B------:R-:W-:Y:S01]  /*4b40*/  FFMA R67, R37, R54, R67 ;  /* 0x0000003625437223 */ /* 0x000fe20000000043 */
[----:B------:R-:W-:Y:S01]  /*4b50*/  LDS R46, [R5.X4+0x1998] ;  /* 0x00199800052e7984 */ /* 0x000fe20000004800 */
[C---:B------:R-:W-:Y:S02]  /*4b60*/  FFMA R25, R8.reuse, R55, R39 ;  /* 0x0000003708197223 */ /* 0x040fe40000000027 */
[----:B------:R-:W-:Y:S01]  /*4b70*/  FFMA R41, R8, R11, R38 ;  /* 0x0000000b08297223 */ /* 0x000fe20000000026 */
[----:B------:R-:W-:Y:S01]  /*4b80*/  LDS R54, [R5.X4+0x1a08] ;  /* 0x001a080005367984 */ /* 0x000fe20000004800 */
[----:B---3--:R-:W-:Y:S02]  /*4b90*/  FFMA R18, R24, R23, R36 ;  /* 0x0000001718127223 */ /* 0x008fe40000000024 */
[----:B------:R-:W-:Y:S01]  /*4ba0*/  FFMA R62, R8, R51, R62 ;  /* 0x00000033083e7223 */ /* 0x000fe2000000003e */
[----:B------:R-:W3:Y:S01]  /*4bb0*/  LDS.128 R36, [R4.X4+0x3a70] ;  /* 0x003a700004247984 */ /* 0x000ee20000004c00 */
[----:B------:R-:W-:-:S02]  /*4bc0*/  FFMA R71, R24, R47, R71 ;  /* 0x0000002f18477223 */ /* 0x000fc40000000047 */
[C---:B------:R-:W-:Y:S02]  /*4bd0*/  FFMA R74, R24.reuse, R51, R74 ;  /* 0x00000033184a7223 */ /* 0x040fe4000000004a */
[C---:B------:R-:W-:Y:S02]  /*4be0*/  FFMA R66, R24.reuse, R55, R66 ;  /* 0x0000003718427223 */ /* 0x040fe40000000042 */
[C---:B------:R-:W-:Y:S02]  /*4bf0*/  FFMA R61, R24.reuse, R27, R61 ;  /* 0x0000001b183d7223 */ /* 0x040fe4000000003d */
[C---:B------:R-:W-:Y:S02]  /*4c00*/  FFMA R65, R24.reuse, R11, R65 ;  /* 0x0000000b18417223 */ /* 0x040fe40000000041 */
[C---:B------:R-:W-:Y:S02]  /*4c10*/  FFMA R58, R24.reuse, R15, R58 ;  /* 0x0000000f183a7223 */ /* 0x040fe4000000003a */
[----:B------:R-:W-:-:S02]  /*4c20*/  FFMA R70, R24, R19, R70 ;  /* 0x0000001318467223 */ /* 0x000fc40000000046 */
[C---:B-1----:R-:W-:Y:S02]  /*4c30*/  FFMA R76, R52.reuse, R51, R76 ;  /* 0x00000033344c7223 */ /* 0x042fe4000000004c */
[-C--:B------:R-:W-:Y:S02]  /*4c40*/  FFMA R40, R52, R23.reuse, R40 ;  /* 0x0000001734287223 */ /* 0x080fe40000000028 */
[C---:B0-----:R-:W-:Y:S02]  /*4c50*/  FFMA R24, R10.reuse, R23, R20 ;  /* 0x000000170a187223 */ /* 0x041fe40000000014 */
[----:B------:R-:W-:Y:S02]  /*4c60*/  FFMA R51, R10, R51, R22 ;  /* 0x000000330a337223 */ /* 0x000fe40000000016 */
[----:B------:R-:W0:Y:S01]  /*4c70*/  LDS.128 R20, [R4.X4+0x3b70] ;  /* 0x003b700004147984 */ /* 0x000e220000004c00 */
[C---:B------:R-:W-:Y:S02]  /*4c80*/  FFMA R72, R52.reuse, R47, R72 ;  /* 0x0000002f34487223 */ /* 0x040fe40000000048 */
[----:B------:R-:W-:-:S02]  /*4c90*/  FFMA R67, R52, R55, R67 ;  /* 0x0000003734437223 */ /* 0x000fc40000000043 */
[C---:B------:R-:W-:Y:S02]  /*4ca0*/  FFMA R63, R52.reuse, R27, R63 ;  /* 0x0000001b343f7223 */ /* 0x040fe4000000003f */
[C---:B------:R-:W-:Y:S02]  /*4cb0*/  FFMA R57, R52.reuse, R11, R57 ;  /* 0x0000000b34397223 */ /* 0x040fe40000000039 */
[C---:B------:R-:W-:Y:S02]  /*4cc0*/  FFMA R68, R52.reuse, R15, R68 ;  /* 0x0000000f34447223 */ /* 0x040fe40000000044 */
[----:B------:R-:W-:Y:S02]  /*4cd0*/  FFMA R60, R52, R19, R60 ;  /* 0x00000013343c7223 */ /* 0x000fe4000000003c */
[-C--:B------:R-:W-:Y:S02]  /*4ce0*/  FFMA R64, R8, R47.reuse, R64 ;  /* 0x0000002f08407223 */ /* 0x080fe40000000040 */
[----:B------:R-:W-:-:S02]  /*4cf0*/  FFMA R52, R10, R47, R44 ;  /* 0x0000002f0a347223 */ /* 0x000fc4000000002c */
[C---:B------:R-:W-:Y:S02]  /*4d00*/  FFMA R55, R10.reuse, R55, R17 ;  /* 0x000000370a377223 */ /* 0x040fe40000000011 */
[C---:B------:R-:W-:Y:S02]  /*4d10*/  FFMA R27, R10.reuse, R27, R9 ;  /* 0x0000001b0a1b7223 */ /* 0x040fe40000000009 */
[C---:B------:R-:W-:Y:S02]  /*4d20*/  FFMA R44, R10.reuse, R11, R13 ;  /* 0x0000000b0a2c7223 */ /* 0x040fe4000000000d */
[C---:B------:R-:W-:Y:S02]  /*4d30*/  FFMA R47, R10.reuse, R15, R14 ;  /* 0x0000000f0a2f7223 */ /* 0x040fe4000000000e */
[----:B------:R-:W-:Y:S02]  /*4d40*/  FFMA R69, R10, R19, R16 ;  /* 0x000000130a457223 */ /* 0x000fe40000000010 */
[----:B------:R-:W1:Y:S01]  /*4d50*/  LDS.128 R8, [R4.X4+0x3c70] ;  /* 0x003c700004087984 */ /* 0x000e620000004c00 */
[----:B--2---:R-:W-:-:S02]  /*4d60*/  FFMA R12, R28, R45, R12 ;  /* 0x0000002d1c0c7223 */ /* 0x004fc4000000000c */
[----:B------:R-:W-:Y:S02]  /*4d70*/  FFMA R40, R28, R53, R40 ;  /* 0x000000351c287223 */ /* 0x000fe40000000028 */
[----:B----4-:R-:W-:Y:S02]  /*4d80*/  FFMA R77, R42, R29, R12 ;  /* 0x0000001d2a4d7223 */ /* 0x010fe4000000000c */
[----:B------:R-:W2:Y:S01]  /*4d90*/  LDS.128 R12, [R4.X4+0x3d70] ;  /* 0x003d7000040c7984 */ /* 0x000ea20000004c00 */
[C---:B------:R-:W-:Y:S02]  /*4da0*/  FFMA R18, R28.reuse, R49, R18 ;  /* 0x000000311c127223 */ /* 0x040fe40000000012 */
[----:B------:R-:W-:Y:S02]  /*4db0*/  FFMA R24, R28, R59, R24 ;  /* 0x0000003b1c187223 */ /* 0x000fe40000000018 */
[C---:B-----5:R-:W-:Y:S02]  /*4dc0*/  FFMA R64, R32.reuse, R45, R64 ;  /* 0x0000002d20407223 */ /* 0x060fe40000000040 */
[----:B------:R-:W-:-:S02]  /*4dd0*/  FFMA R28, R32, R49, R71 ;  /* 0x00000031201c7223 */ /* 0x000fc40000000047 */
[----:B------:R-:W-:Y:S02]  /*4de0*/  FFMA R72, R32, R53, R72 ;  /* 0x0000003520487223 */ /* 0x000fe40000000048 */
[----:B------:R-:W-:Y:S02]  /*4df0*/  FFMA R75, R48, R29, R40 ;  /* 0x0000001d304b7223 */ /* 0x000fe40000000028 */
[----:B------:R-:W-:Y:S02]  /*4e00*/  FFMA R52, R32, R59, R52 ;  /* 0x0000003b20347223 */ /* 0x000fe40000000034 */
[C---:B---3--:R-:W-:Y:S02]  /*4e10*/  FFMA R62, R36.reuse, R45, R62 ;  /* 0x0000002d243e7223 */ /* 0x048fe4000000003e */
[C---:B------:R-:W-:Y:S02]  /*4e20*/  FFMA R74, R36.reuse, R49, R74 ;  /* 0x00000031244a7223 */ /* 0x040fe4000000004a */
[----:B------:R-:W-:-:S02]  /*4e30*/  FFMA R40, R36, R53, R76 ;  /* 0x0000003524287223 */ /* 0x000fc4000000004c */
[----:B------:R-:W-:Y:S02]  /*4e40*/  FFMA R16, R36, R59, R51 ;  /* 0x0000003b24107223 */ /* 0x000fe40000000033 */
[-C--:B------:R-:W-:Y:S02]  /*4e50*/  FFMA R71, R42, R33.reuse, R64 ;  /* 0x000000212a477223 */ /* 0x080fe40000000040 */
[-C--:B------:R-:W-:Y:S02]  /*4e60*/  FFMA R28, R46, R33.reuse, R28 ;  /* 0x000000212e1c7223 */ /* 0x080fe4000000001c */
[----:B------:R-:W-:Y:S02]  /*4e70*/  FFMA R32, R48, R33, R72 ;  /* 0x0000002130207223 */ /* 0x000fe40000000048 */
[----:B------:R-:W-:Y:S02]  /*4e80*/  FFMA R73, R46, R29, R18 ;  /* 0x0000001d2e497223 */ /* 0x000fe40000000012 */
[----:B------:R-:W-:-:S02]  /*4e90*/  FFMA R33, R54, R33, R52 ;  /* 0x0000002136217223 */ /* 0x000fc40000000034 */
[----:B------:R-:W-:Y:S02]  /*4ea0*/  FFMA R29, R54, R29, R24 ;  /* 0x0000001d361d7223 */ /* 0x000fe40000000018 */
[-C--:B------:R-:W-:Y:S02]  /*4eb0*/  FFMA R51, R42, R37.reuse, R62 ;  /* 0x000000252a337223 */ /* 0x080fe4000000003e */
[-C--:B------:R-:W-:Y:S02]  /*4ec0*/  FFMA R36, R46, R37.reuse, R74 ;  /* 0x000000252e247223 */ /* 0x080fe4000000004a */
[----:B------:R-:W-:Y:S02]  /*4ed0*/  FFMA R40, R48, R37, R40 ;  /* 0x0000002530287223 */ /* 0x000fe40000000028 */
[C---:B0-----:R-:W-:Y:S02]  /*4ee0*/  FFMA R66, R20.reuse, R49, R66 ;  /* 0x0000003114427223 */ /* 0x041fe40000000042 */
[----:B------:R-:W-:-:S02]  /*4ef0*/  FFMA R52, R20, R53, R67 ;  /* 0x0000003514347223 */ /* 0x000fc40000000043 */
[----:B------:R-:W-:Y:S02]  /*4f00*/  FFMA R37, R54, R37, R16 ;  /* 0x0000002536257223 */ /* 0x000fe40000000010 */
[C---:B------:R-:W-:Y:S01]  /*4f10*/  FFMA R25, R20.reuse, R45, R25 ;  /* 0x0000002d14197223 */ /* 0x040fe20000000019 */
[----:B------:R-:W0:Y:S01]  /*4f20*/  LDS.128 R16, [R4.X4+0x3e70] ;  /* 0x003e700004107984 */ /* 0x000e220000004c00 */
[----:B------:R-:W-:Y:S02]  /*4f30*/  FFMA R24, R20, R59, R55 ;  /* 0x0000003b14187223 */ /* 0x000fe40000000037 */
[-C--:B------:R-:W-:Y:S02]  /*4f40*/  FFMA R67, R46, R21.reuse, R66 ;  /* 0x000000152e437223 */ /* 0x080fe40000000042 */
[-C--:B------:R-:W-:Y:S02]  /*4f50*/  FFMA R20, R48, R21.reuse, R52 ;  /* 0x0000001530147223 */ /* 0x080fe40000000034 */
[----:B------:R-:W-:-:S02]  /*4f60*/  FFMA R55, R42, R21, R25 ;  /* 0x000000152a377223 */ /* 0x000fc40000000019 */
[C---:B-1----:R-:W-:Y:S02]  /*4f70*/  FFMA R62, R8.reuse, R45, R26 ;  /* 0x0000002d083e7223 */ /* 0x042fe4000000001a */
[C---:B------:R-:W-:Y:S02]  /*4f80*/  FFMA R64, R8.reuse, R49, R61 ;  /* 0x0000003108407223 */ /* 0x040fe4000000003d */
[C---:B------:R-:W-:Y:S02]  /*4f90*/  FFMA R66, R8.reuse, R53, R63 ;  /* 0x0000003508427223 */ /* 0x040fe4000000003f */
[----:B------:R-:W-:Y:S02]  /*4fa0*/  FFMA R52, R8, R59, R27 ;  /* 0x0000003b08347223 */ /* 0x000fe4000000001b */
[----:B------:R-:W-:Y:S02]  /*4fb0*/  FFMA R21, R54, R21, R24 ;  /* 0x0000001536157223 */ /* 0x000fe40000000018 */
[----:B------:R1:W3:Y:S01]  /*4fc0*/  LDS.128 R24, [R4.X4+0x3f70] ;  /* 0x003f700004187984 */ /* 0x0002e20000004c00 */
[----:B------:R-:W-:-:S02]  /*4fd0*/  FFMA R61, R42, R9, R62 ;  /* 0x000000092a3d7223 */ /* 0x000fc4000000003e */
[-C--:B------:R-:W-:Y:S02]  /*4fe0*/  FFMA R63, R46, R9.reuse, R64 ;  /* 0x000000092e3f7223 */ /* 0x080fe40000000040 */
[-C--:B------:R-:W-:Y:S02]  /*4ff0*/  FFMA R8, R48, R9.reuse, R66 ;  /* 0x0000000930087223 */ /* 0x080fe40000000042 */
[----:B------:R-:W-:Y:S02]  /*5000*/  FFMA R9, R54, R9, R52 ;  /* 0x0000000936097223 */ /* 0x000fe40000000034 */
[----:B------:R-:W4:Y:S01]  /*5010*/  LDS R52, [R5.X4+0x1a40] ;  /* 0x001a400005347984 */ /* 0x000f220000004800 */
[C---:B--2---:R-:W-:Y:S02]  /*5020*/  FFMA R62, R12.reuse, R49, R65 ;  /* 0x000000310c3e7223 */ /* 0x044fe40000000041 */
[C---:B------:R-:W-:Y:S01]  /*5030*/  FFMA R41, R12.reuse, R45, R41 ;  /* 0x0000002d0c297223 */ /* 0x040fe20000000029 */
[----:B------:R-:W2:Y:S01]  /*5040*/  LDS R65, [R5.X4+0x1a78] ;  /* 0x001a780005417984 */ /* 0x000ea20000004800 */
[----:B------:R-:W-:-:S02]  /*5050*/  FFMA R57, R12, R53, R57 ;  /* 0x000000350c397223 */ /* 0x000fc40000000039 */
[----:B------:R-:W-:Y:S02]  /*5060*/  FFMA R44, R12, R59, R44 ;  /* 0x0000003b0c2c7223 */ /* 0x000fe4000000002c */
[-C--:B------:R-:W-:Y:S02]  /*5070*/  FFMA R12, R42, R13.reuse, R41 ;  /* 0x0000000d2a0c7223 */ /* 0x080fe40000000029 */
[-C--:B------:R-:W-:Y:S02]  /*5080*/  FFMA R41, R46, R13.reuse, R62 ;  /* 0x0000000d2e297223 */ /* 0x080fe4000000003e */
[-C--:B------:R-:W-:Y:S02]  /*5090*/  FFMA R57, R48, R13.reuse, R57 ;  /* 0x0000000d30397223 */ /* 0x080fe40000000039 */
[----:B------:R-:W-:Y:S02]  /*50a0*/  FFMA R13, R54, R13, R44 ;  /* 0x0000000d360d7223 */ /* 0x000fe4000000002c */
[----:B0-----:R-:W-:-:S02]  /*50b0*/  FFMA R44, R16, R49, R58 ;  /* 0x00000031102c7223 */ /* 0x001fc4000000003a */
[C---:B------:R-:W-:Y:S02]  /*50c0*/  FFMA R43, R16.reuse, R45, R43 ;  /* 0x0000002d102b7223 */ /* 0x040fe4000000002b */
[C---:B------:R-:W-:Y:S02]  /*50d0*/  FFMA R68, R16.reuse, R53, R68 ;  /* 0x0000003510447223 */ /* 0x040fe40000000044 */
[----:B-1----:R-:W-:Y:S02]  /*50e0*/  FFMA R4, R16, R59, R47 ;  /* 0x0000003b10047223 */ /* 0x002fe4000000002f */
[-C--:B------:R-:W-:Y:S01]  /*50f0*/  FFMA R16, R46, R17.reuse, R44 ;  /* 0x000000112e107223 */ /* 0x080fe2000000002c */
[----:B------:R-:W0:Y:S01]  /*5100*/  LDS R47, [R5.X4+0x1ab0] ;  /* 0x001ab000052f7984 */ /* 0x000e220000004800 */
[-C--:B------:R-:W-:Y:S02]  /*5110*/  FFMA R58, R42, R17.reuse, R43 ;  /* 0x000000112a3a7223 */ /* 0x080fe4000000002b */
[----:B------:R-:W-:Y:S01]  /*5120*/  FFMA R43, R48, R17, R68 ;  /* 0x00000011302b7223 */ /* 0x000fe20000000044 */
[----:B------:R-:W1:Y:S01]  /*5130*/  LDS R44, [R5.X4+0x1ae8] ;  /* 0x001ae800052c7984 */ /* 0x000e620000004800 */
[----:B---3--:R-:W-:-:S02]  /*5140*/  FFMA R45, R24, R45, R50 ;  /* 0x0000002d182d7223 */ /* 0x008fc40000000032 */
[----:B------:R-:W-:Y:S01]  /*5150*/  FFMA R69, R24, R59, R69 ;  /* 0x0000003b18457223 */ /* 0x000fe20000000045 */
[----:B------:R-:W3:Y:S01]  /*5160*/  LDS R50, [R5.X4+0x1b20] ;  /* 0x001b200005327984 */ /* 0x000ee20000004800 */
[----:B------:R-:W-:Y:S02]  /*5170*/  FFMA R17, R54, R17, R4 ;  /* 0x0000001136117223 */ /* 0x000fe40000000004 */
[----:B------:R-:W-:Y:S01]  /*5180*/  FFMA R45, R42, R25, R45 ;  /* 0x000000192a2d7223 */ /* 0x000fe2000000002d */
[----:B------:R-:W5:Y:S01]  /*5190*/  LDS R4, [R5.X4+0x1b58] ;  /* 0x001b580005047984 */ /* 0x000f620000004800 */
[----:B------:R-:W-:Y:S02]  /*51a0*/  FFMA R70, R24, R49, R70 ;  /* 0x0000003118467223 */ /* 0x000fe40000000046 */
[----:B----4-:R-:W-:Y:S02]  /*51b0*/  FFMA R59, R52, R14, R12 ;  /* 0x0000000e343b7223 */ /* 0x010fe4000000000c */
[----:B------:R-:W4:Y:S01]  /*51c0*/  LDS R12, [R5.X4+0x1b90] ;  /* 0x001b9000050c7984 */ /* 0x000f220000004800 */
[----:B--2---:R-:W-:-:S02]  /*51d0*/  FFMA R42, R65, R34, R28 ;  /* 0x00000022412a7223 */ /* 0x004fc4000000001c */
[----:B------:R-:W-:Y:S01]  /*51e0*/  FFMA R60, R24, R53, R60 ;  /* 0x00000035183c7223 */ /* 0x000fe2000000003c */
[----:B------:R2:W1:Y:S01]  /*51f0*/  LDS R28, [R5.X4+0x1bc8] ;  /* 0x001bc800051c7984 */ /* 0x0004620000004800 */
[-C--:B------:R-:W-:Y:S02]  /*5200*/  FFMA R53, R46, R25.reuse, R70 ;  /* 0x000000192e357223 */ /* 0x080fe40000000046 */
[----:B------:R-:W-:Y:S02]  /*5210*/  FFMA R48, R48, R25, R60 ;  /* 0x0000001930307223 */ /* 0x000fe4000000003c */
        /* <DEDUP_REMOVED lines=8> */
[----:B------:R-:W-:-:S02]  /*52a0*/  FFMA R73, R65, R30, R73 ;  /* 0x0000001e41497223 */ /* 0x000fc40000000049 */
[C---:B------:R-:W-:Y:S02]  /*52b0*/  FFMA R45, R65.reuse, R38, R36 ;  /* 0x00000026412d7223 */ /* 0x040fe40000000024 */
[C---:B------:R-:W-:Y:S02]  /*52c0*/  FFMA R67, R65.reuse, R22, R67 ;  /* 0x0000001641437223 */ /* 0x040fe40000000043 */
[C---:B------:R-:W-:Y:S02]  /*52d0*/  FFMA R63, R65.reuse, R10, R63 ;  /* 0x0000000a413f7223 */ /* 0x040fe4000000003f */
[C---:B------:R-:W-:Y:S02]  /*52e0*/  FFMA R41, R65.reuse, R14, R41 ;  /* 0x0000000e41297223 */ /* 0x040fe40000000029 */
[C---:B------:R-:W-:Y:S02]  /*52f0*/  FFMA R46, R65.reuse, R18, R16 ;  /* 0x00000012412e7223 */ /* 0x040fe40000000010 */
[----:B------:R-:W-:-:S02]  /*5300*/  FFMA R53, R65, R26, R53 ;  /* 0x0000001a41357223 */ /* 0x000fc40000000035 */
[C---:B0-----:R-:W-:Y:S02]  /*5310*/  FFMA R75, R47.reuse, R30, R75 ;  /* 0x0000001e2f4b7223 */ /* 0x041fe4000000004b */
[C---:B------:R-:W-:Y:S02]  /*5320*/  FFMA R32, R47.reuse, R34, R32 ;  /* 0x000000222f207223 */ /* 0x040fe40000000020 */
[C---:B------:R-:W-:Y:S02]  /*5330*/  FFMA R40, R47.reuse, R38, R40 ;  /* 0x000000262f287223 */ /* 0x040fe40000000028 */
[C---:B------:R-:W-:Y:S02]  /*5340*/  FFMA R20, R47.reuse, R22, R20 ;  /* 0x000000162f147223 */ /* 0x040fe40000000014 */
[C---:B------:R-:W-:Y:S02]  /*5350*/  FFMA R65, R47.reuse, R10, R8 ;  /* 0x0000000a2f417223 */ /* 0x040fe40000000008 */
[----:B------:R-:W-:-:S02]  /*5360*/  FFMA R57, R47, R14, R57 ;  /* 0x0000000e2f397223 */ /* 0x000fc40000000039 */
[C---:B------:R-:W-:Y:S02]  /*5370*/  FFMA R43, R47.reuse, R18, R43 ;  /* 0x000000122f2b7223 */ /* 0x040fe4000000002b */
[----:B------:R-:W-:Y:S02]  /*5380*/  FFMA R48, R47, R26, R48 ;  /* 0x0000001a2f307223 */ /* 0x000fe40000000030 */
[C---:B-1----:R-:W-:Y:S02]  /*5390*/  FFMA R21, R44.reuse, R22, R21 ;  /* 0x000000162c157223 */ /* 0x042fe40000000015 */
[C---:B------:R-:W-:Y:S02]  /*53a0*/  FFMA R30, R44.reuse, R30, R29 ;  /* 0x0000001e2c1e7223 */ /* 0x040fe4000000001d */
[C---:B------:R-:W-:Y:S02]  /*53b0*/  FFMA R34, R44.reuse, R34, R33 ;  /* 0x000000222c227223 */ /* 0x040fe40000000021 */
[----:B--2---:R-:W-:-:S02]  /*53c0*/  FFMA R5, R44, R38, R37 ;  /* 0x000000262c057223 */ /* 0x004fc40000000025 */
[C---:B------:R-:W-:Y:S02]  /*53d0*/  FFMA R22, R44.reuse, R10, R9 ;  /* 0x0000000a2c167223 */ /* 0x040fe40000000009 */
[C---:B------:R-:W-:Y:S02]  /*53e0*/  FFMA R47, R44.reuse, R14, R13 ;  /* 0x0000000e2c2f7223 */ /* 0x040fe4000000000d */
[C---:B------:R-:W-:Y:S02]  /*53f0*/  FFMA R54, R44.reuse, R18, R17 ;  /* 0x000000122c367223 */ /* 0x040fe40000000011 */
[----:B------:R-:W-:Y:S02]  /*5400*/  FFMA R44, R44, R26, R25 ;  /* 0x0000001a2c2c7223 */ /* 0x000fe40000000019 */
[----:B---3--:R-:W-:Y:S02]  /*5410*/  FFMA R13, R50, R11, R61 ;  /* 0x0000000b320d7223 */ /* 0x008fe4000000003d */
[----:B-----5:R-:W-:-:S02]  /*5420*/  FFMA R8, R4, R23, R67 ;  /* 0x0000001704087223 */ /* 0x020fc40000000043 */
[----:B----4-:R-:W-:Y:S02]  /*5430*/  FFMA R29, R12, R15, R57 ;  /* 0x0000000f0c1d7223 */ /* 0x010fe40000000039 */
        /* <DEDUP_REMOVED lines=24> */
[C---:B------:R-:W-:Y:S02]  /*55c0*/  FFMA R14, R28.reuse, R23, R21 ;  /* 0x000000171c0e7223 */ /* 0x040fe40000000015 */
[C---:B------:R-:W-:Y:S02]  /*55d0*/  FFMA R12, R28.reuse, R11, R22 ;  /* 0x0000000b1c0c7223 */ /* 0x040fe40000000016 */
[C---:B------:R-:W-:Y:S02]  /*55e0*/  FFMA R31, R28.reuse, R15, R47 ;  /* 0x0000000f1c1f7223 */ /* 0x040fe4000000002f */
[C---:B------:R-:W-:Y:S02]  /*55f0*/  FFMA R35, R28.reuse, R19, R54 ;  /* 0x000000131c237223 */ /* 0x040fe40000000036 */
[----:B------:R-:W-:Y:S01]  /*5600*/  FFMA R69, R28, R27, R44 ;  /* 0x0000001b1c457223 */ /* 0x000fe2000000002c */
[----:B------:R-:W-:Y:S01]  /*5610*/  @P0 CALL.REL.NOINC `(.L_x_0) ;  /* 0x0000001000000944 */ /* 0x000fe20003c00000 */
[----:B------:R-:W-:Y:S05]  /*5620*/  BRA `(.L_x_1) ;  /* 0xffffb39000007947 */ /* 0x000fea000383ffff */
.L_x_0:
[----:B------:R-:W-:Y:S01]  /*5630*/  IMAD R5, R6, 0x6200, R2 ;  /* 0x0000620006057824 */ /* 0x000fe200078e0202 */
[----:B------:R-:W-:-:S02]  /*5640*/  FMNMX R25, RZ, R25, !PT ;  /* 0x00000019ff197209 */ /* 0x000fc40007800000 */
[----:B------:R-:W-:Y:S01]  /*5650*/  FMNMX R7, RZ, R38, !PT ;  /* 0x00000026ff077209 */ /* 0x000fe20007800000 */
[----:B------:R-:W-:Y:S01]  /*5660*/  IMAD R2, R56, 0xe, R5 ;  /* 0x0000000e38027824 */ /* 0x000fe200078e0205 */
[----:B------:R-:W-:Y:S02]  /*5670*/  FMNMX R5, RZ, R26, !PT ;  /* 0x0000001aff057209 */ /* 0x000fe40007800000 */
[----:B------:R-:W-:Y:S01]  /*5680*/  FMNMX R11, RZ, R64, !PT ;  /* 0x00000040ff0b7209 */ /* 0x000fe20007800000 */
[----:B------:R-:W-:Y:S01]  /*5690*/  IMAD.WIDE R2, R2, R3, c[0x0][0x170] ;  /* 0x00005c0002027625 */ /* 0x000fe200078e0203 */
[----:B------:R-:W-:Y:S02]  /*56a0*/  FMNMX R15, RZ, R24, !PT ;  /* 0x00000018ff0f7209 */ /* 0x000fe40007800000 */
[----:B------:R-:W-:Y:S02]  /*56b0*/  FMNMX R19, RZ, R36, !PT ;  /* 0x00000024ff137209 */ /* 0x000fe40007800000 */
[----:B------:R0:W-:Y:S01]  /*56c0*/  STG.E [R2.64+0xe0], R5 ;  /* 0x0000e00502007986 */ /* 0x0001e2000c101904 */
[----:B------:R-:W-:-:S02]  /*56d0*/  FMNMX R21, RZ, R62, !PT ;  /* 0x0000003eff157209 */ /* 0x000fc40007800000 */
[----:B------:R-:W-:Y:S01]  /*56e0*/  FMNMX R23, RZ, R66, !PT ;  /* 0x00000042ff177209 */ /* 0x000fe20007800000 */
[----:B------:R1:W-:Y:S01]  /*56f0*/  STG.E [R2.64], R25 ;  /* 0x0000001902007986 */ /* 0x0003e2000c101904 */
[----:B------:R-:W-:Y:S02]  /*5700*/  FMNMX R17, RZ, R17, !PT ;  /* 0x00000011ff117209 */ /* 0x000fe40007800000 */
[----:B------:R-:W-:Y:S01]  /*5710*/  FMNMX R27, RZ, R52, !PT ;  /* 0x00000034ff1b7209 */ /* 0x000fe20007800000 */
[----:B------:R2:W-:Y:S01]  /*5720*/  STG.E [R2.64+0x1c0], R7 ;  /* 0x0001c00702007986 */ /* 0x0005e2000c101904 */
[----:B------:R-:W-:Y:S02]  /*5730*/  FMNMX R9, RZ, R9, !PT ;  /* 0x00000009ff097209 */ /* 0x000fe40007800000 */
[----:B------:R-:W-:Y:S01]  /*5740*/  FMNMX R13, RZ, R13, !PT ;  /* 0x0000000dff0d7209 */ /* 0x000fe20007800000 */
[----:B------:R3:W-:Y:S01]  /*5750*/  STG.E [R2.64+0x2a0], R11 ;  /* 0x0002a00b02007986 */ /* 0x0007e2000c101904 */
[----:B0-----:R-:W-:-:S02]  /*5760*/  FMNMX R5, RZ, R18, !PT ;  /* 0x00000012ff057209 */ /* 0x001fc40007800000 */
[----:B------:R-:W-:Y:S01]  /*5770*/  FMNMX R67, RZ, R67, !PT ;  /* 0x00000043ff437209 */ /* 0x000fe20007800000 */
[----:B------:R0:W-:Y:S01]  /*5780*/  STG.E [R2.64+0x3100], R15 ;  /* 0x0031000f02007986 */ /* 0x0001e2000c101904 */
[----:B-1----:R-:W-:Y:S02]  /*5790*/  FMNMX R25, RZ, R16, !PT ;  /* 0x00000010ff197209 */ /* 0x002fe40007800000 */
[----:B------:R-:W-:Y:S01]  /*57a0*/  FMNMX R65, RZ, R65, !PT ;  /* 0x00000041ff417209 */ /* 0x000fe20007800000 */
[----:B------:R1:W-:Y:S01]  /*57b0*/  STG.E [R2.64+0x6200], R5 ;  /* 0x0062000502007986 */ /* 0x0003e2000c101904 */
[----:B--2---:R-:W-:Y:S02]  /*57c0*/  FMNMX R7, RZ, R10, !PT ;  /* 0x0000000aff077209 */ /* 0x004fe40007800000 */
[----:B------:R-:W-:Y:S01]  /*57d0*/  FMNMX R59, RZ, R59, !PT ;  /* 0x0000003bff3b7209 */ /* 0x000fe20007800000 */
[----:B------:R-:W-:Y:S01]  /*57e0*/  STG.E [R2.64+0x31e0], R19 ;  /* 0x0031e01302007986 */ /* 0x000fe2000c101904 */
[----:B---3--:R-:W-:-:S02]  /*57f0*/  FMNMX R11, RZ, R8, !PT ;  /* 0x00000008ff0b7209 */ /* 0x008fc40007800000 */
[----:B------:R-:W-:Y:S01]  /*5800*/  FMNMX R63, RZ, R63, !PT ;  /* 0x0000003fff3f7209 */ /* 0x000fe20007800000 */
[----:B------:R-:W-:Y:S01]  /*5810*/  STG.E [R2.64+0x32c0], R21 ;  /* 0x0032c01502007986 */ /* 0x000fe2000c101904 */
[----:B0-----:R-:W-:Y:S02]  /*5820*/  FMNMX R15, RZ, R14, !PT ;  /* 0x0000000eff0f7209 */ /* 0x001fe40007800000 */
[----:B------:R-:W-:Y:S01]  /*5830*/  FMNMX R29, RZ, R29, !PT ;  /* 0x0000001dff1d7209 */ /* 0x000fe20007800000 */
[----:B------:R-:W-:Y:S01]  /*5840*/  STG.E [R2.64+0x33a0], R23 ;  /* 0x0033a01702007986 */ /* 0x000fe2000c101904 */
[----:B-1----:R-:W-:Y:S02]  /*5850*/  FMNMX R5, RZ, R12, !PT ;  /* 0x0000000cff057209 */ /* 0x002fe40007800000 */
[----:B------:R-:W-:Y:S01]  /*5860*/  FMNMX R31, RZ, R31, !PT ;  /* 0x0000001fff1f7209 */ /* 0x000fe20007800000 */
[----:B------:R-:W-:Y:S01]  /*5870*/  STG.E [R2.64+0x62e0], R25 ;  /* 0x0062e01902007986 */ /* 0x000fe2000c101904 */
[----:B------:R-:W-:-:S02]  /*5880*/  FMNMX R55, RZ, R55, !PT ;  /* 0x00000037ff377209 */ /* 0x000fc40007800000 */
[----:B------:R-:W-:Y:S01]  /*5890*/  FMNMX R37, RZ, R37, !PT ;  /* 0x00000025ff257209 */ /* 0x000fe20007800000 */
[----:B------:R-:W-:Y:S01]  /*58a0*/  STG.E [R2.64+0x63c0], R17 ;  /* 0x0063c01102007986 */ /* 0x000fe2000c101904 */
[----:B------:R-:W-:Y:S02]  /*58b0*/  FMNMX R57, RZ, R57, !PT ;  /* 0x00000039ff397209 */ /* 0x000fe40007800000 */
[----:B------:R-:W-:Y:S01]  /*58c0*/  FMNMX R35, RZ, R35, !PT ;  /* 0x00000023ff237209 */ /* 0x000fe20007800000 */
[----:B------:R-:W-:Y:S01]  /*58d0*/  STG.E [R2.64+0x64a0], R27 ;  /* 0x0064a01b02007986 */ /* 0x000fe2000c101904 */
[----:B------:R-:W-:Y:S02]  /*58e0*/  FMNMX R33, RZ, R33, !PT ;  /* 0x00000021ff217209 */ /* 0x000fe40007800000 */
[----:B------:R-:W-:Y:S01]  /*58f0*/  FMNMX R53, RZ, R53, !PT ;  /* 0x00000035ff357209 */ /* 0x000fe20007800000 */
[----:B------:R-:W-:Y:S01]  /*5900*/  STG.E [R2.64+0x9300], R7 ;  /* 0x0093000702007986 */ /* 0x000fe2000c101904 */
[----:B------:R-:W-:-:S02]  /*5910*/  FMNMX R61, RZ, R61, !PT ;  /* 0x0000003dff3d7209 */ /* 0x000fc40007800000 */
[----:B------:R-:W-:Y:S01]  /*5920*/  FMNMX R69, RZ, R69, !PT ;  /* 0x00000045ff457209 */ /* 0x000fe20007800000 */
[----:B------:R-:W-:Y:S04]  /*5930*/  STG.E [R2.64+0x93e0], R11 ;  /* 0x0093e00b02007986 */ /* 0x000fe8000c101904 */
        /* <DEDUP_REMOVED lines=17> */
[----:B------:R-:W-:Y:S01]  /*5a50*/  STG.E [R2.64+0x159a0], R69 ;  /* 0x0159a04502007986 */ /* 0x000fe2000c101904 */
[----:B------:R-:W-:Y:S05]  /*5a60*/  EXIT ;  /* 0x000000000000794d */ /* 0x000fea0003800000 */
.L_x_2:
[----:B------:R-:W-:-:S00]  /*5a70*/  BRA `(.L_x_2) ;  /* 0xfffffff000007947 */ /* 0x000fc0000383ffff */
[----:B------:R-:W-:-:S00]  /*5a80*/  NOP ;  /* 0x0000000000007918 */ /* 0x000fc00000000000 */
[----:B------:R-:W-:-:S00]  /*5a90*/  NOP ;  /* 0x0000000000007918 */ /* 0x000fc00000000000 */
[----:B------:R-:W-:-:S00]  /*5aa0*/  NOP ;  /* 0x0000000000007918 */ /* 0x000fc00000000000 */
[----:B------:R-:W-:-:S00]  /*5ab0*/  NOP ;  /* 0x0000000000007918 */ /* 0x000fc00000000000 */
[----:B------:R-:W-:-:S00]  /*5ac0*/  NOP ;  /* 0x0000000000007918 */ /* 0x000fc00000000000 */
[----:B------:R-:W-:-:S00]  /*5ad0*/  NOP ;  /* 0x0000000000007918 */ /* 0x000fc00000000000 */
[----:B------:R-:W-:-:S00]  /*5ae0*/  NOP ;  /* 0x0000000000007918 */ /* 0x000fc00000000000 */
[----:B------:R-:W-:-:S00]  /*5af0*/  NOP ;  /* 0x0000000000007918 */ /* 0x000fc00000000000 */
.L_x_3:


//--------------------- .nv.shared.candidate5     --------------------------
	.section	.nv.shared.candidate5,"aw",@nobits
	.align	4
.nv.shared.candidate5:
	.zero		47104
